	.target	sm_103a

	.elftype	@"ET_EXEC"


//--------------------- .note.nv.tkinfo           --------------------------
	.section	.note.nv.tkinfo,"",@"SHT_NOTE"
	.sectionflags	@"SHF_NOTE_NV_TKINFO"
	.tkinfo
        /*0018*/ 	.word	0x00000002
        /*0030*/ 	.string	""
        /*0030*/ 	.string	"ptxas"
        /*0030*/ 	.string	"Cuda compilation tools, release 13.0, V13.0.88"
        /*0030*/ 	.string	"Build cuda_13.0.r13.0/compiler.36424714_0"
        /*0030*/ 	.string	"-arch sm_103a -m 64 "



//--------------------- .note.nv.cuinfo           --------------------------
	.section	.note.nv.cuinfo,"",@"SHT_NOTE"
	.sectionflags	@"SHF_NOTE_NV_CUINFO"
        /*0018*/ 	.short	0x0002
        /*001a*/ 	.short	0x0067
        /*001c*/ 	.short	0x0082
	.zero		2


//--------------------- .nv.info                  --------------------------
	.section	.nv.info,"",@"SHT_CUDA_INFO"
	.align	4


	//----- nvinfo : EIATTR_REGCOUNT
	.align		4
        /*0000*/ 	.byte	0x04, 0x2f
        /*0002*/ 	.short	(.L_12 - .L_11)
	.align		4
.L_11:
        /*0004*/ 	.word	index@(_ZN7cutlass13device_kernelIN5flash11enable_sm90INS1_16FlashAttnFwdSm90INS1_25CollectiveMainloopFwdSm90ILi2EN4cute5tupleIJNS5_1CILi1EEES8_S8_EEENS6_IJNS7_ILi192EEENS7_ILi128EEENS7_ILi96EEEEEELi96ENS_6half_tEfNS_4arch4Sm90ELb1ELb0ELb0ELb1ELb1ELb1ELb0ELb0ELb1ELb1ELb1ELb0EEENS1_21CollectiveEpilogueFwdINS6_IJSA_SC_SB_EEES9_SE_SG_Li384ELb1ELb1ELb1ELb0EEENS1_36VarlenDynamicPersistentTileSchedulerILi192ELi128ELi384ELi128ELb1ELb1ELb1ELb1ELb1ELb1EEEEEEEEEvNT_6ParamsE)
        /*0008*/ 	.word	0x00000004


	//----- nvinfo : EIATTR_FRAME_SIZE
	.align		4
.L_12:
        /*000c*/ 	.byte	0x04, 0x11
        /*000e*/ 	.short	(.L_14 - .L_13)
	.align		4
.L_13:
        /*0010*/ 	.word	index@(_ZN7cutlass13device_kernelIN5flash11enable_sm90INS1_16FlashAttnFwdSm90INS1_25CollectiveMainloopFwdSm90ILi2EN4cute5tupleIJNS5_1CILi1EEES8_S8_EEENS6_IJNS7_ILi192EEENS7_ILi128EEENS7_ILi96EEEEEELi96ENS_6half_tEfNS_4arch4Sm90ELb1ELb0ELb0ELb1ELb1ELb1ELb0ELb0ELb1ELb1ELb1ELb0EEENS1_21CollectiveEpilogueFwdINS6_IJSA_SC_SB_EEES9_SE_SG_Li384ELb1ELb1ELb1ELb0EEENS1_36VarlenDynamicPersistentTileSchedulerILi192ELi128ELi384ELi128ELb1ELb1ELb1ELb1ELb1ELb1EEEEEEEEEvNT_6ParamsE)
        /*0014*/ 	.word	0x00000000


	//----- nvinfo : EIATTR_REGCOUNT
	.align		4
.L_14:
        /*0018*/ 	.byte	0x04, 0x2f
        /*001a*/ 	.short	(.L_16 - .L_15)
	.align		4
.L_15:
        /*001c*/ 	.word	index@(_ZN7cutlass13device_kernelIN5flash11enable_sm90INS1_16FlashAttnFwdSm90INS1_25CollectiveMainloopFwdSm90ILi2EN4cute5tupleIJNS5_1CILi1EEES8_S8_EEENS6_IJNS7_ILi192EEENS7_ILi128EEENS7_ILi96EEEEEELi96ENS_6half_tEfNS_4arch4Sm90ELb1ELb0ELb0ELb1ELb1ELb0ELb0ELb0ELb1ELb1ELb1ELb0EEENS1_21CollectiveEpilogueFwdINS6_IJSA_SC_SB_EEES9_SE_SG_Li384ELb1ELb1ELb1ELb0EEENS1_36VarlenDynamicPersistentTileSchedulerILi192ELi128ELi384ELi128ELb1ELb1ELb1ELb1ELb1ELb1EEEEEEEEEvNT_6ParamsE)
        /*0020*/ 	.word	0x00000004


	//----- nvinfo : EIATTR_FRAME_SIZE
	.align		4
.L_16:
        /*0024*/ 	.byte	0x04, 0x11
        /*0026*/ 	.short	(.L_18 - .L_17)
	.align		4
.L_17:
        /*0028*/ 	.word	index@(_ZN7cutlass13device_kernelIN5flash11enable_sm90INS1_16FlashAttnFwdSm90INS1_25CollectiveMainloopFwdSm90ILi2EN4cute5tupleIJNS5_1CILi1EEES8_S8_EEENS6_IJNS7_ILi192EEENS7_ILi128EEENS7_ILi96EEEEEELi96ENS_6half_tEfNS_4arch4Sm90ELb1ELb0ELb0ELb1ELb1ELb0ELb0ELb0ELb1ELb1ELb1ELb0EEENS1_21CollectiveEpilogueFwdINS6_IJSA_SC_SB_EEES9_SE_SG_Li384ELb1ELb1ELb1ELb0EEENS1_36VarlenDynamicPersistentTileSchedulerILi192ELi128ELi384ELi128ELb1ELb1ELb1ELb1ELb1ELb1EEEEEEEEEvNT_6ParamsE)
        /*002c*/ 	.word	0x00000000


	//----- nvinfo : EIATTR_REGCOUNT
	.align		4
.L_18:
        /*0030*/ 	.byte	0x04, 0x2f
        /*0032*/ 	.short	(.L_20 - .L_19)
	.align		4
.L_19:
        /*0034*/ 	.word	index@(_ZN7cutlass13device_kernelIN5flash11enable_sm90INS1_16FlashAttnFwdSm90INS1_25CollectiveMainloopFwdSm90ILi2EN4cute5tupleIJNS5_1CILi1EEES8_S8_EEENS6_IJNS7_ILi192EEENS7_ILi128EEENS7_ILi96EEEEEELi96ENS_6half_tEfNS_4arch4Sm90ELb1ELb0ELb0ELb0ELb1ELb0ELb0ELb0ELb1ELb1ELb1ELb0EEENS1_21CollectiveEpilogueFwdINS6_IJSA_SC_SB_EEES9_SE_SG_Li384ELb0ELb1ELb1ELb0EEENS1_19SingleTileSchedulerILb0ELb1ELb1ELi192EEEEEEEEEvNT_6ParamsE)
        /*0038*/ 	.word	0x00000004


	//----- nvinfo : EIATTR_FRAME_SIZE
	.align		4
.L_20:
        /*003c*/ 	.byte	0x04, 0x11
        /*003e*/ 	.short	(.L_22 - .L_21)
	.align		4
.L_21:
        /*0040*/ 	.word	index@(_ZN7cutlass13device_kernelIN5flash11enable_sm90INS1_16FlashAttnFwdSm90INS1_25CollectiveMainloopFwdSm90ILi2EN4cute5tupleIJNS5_1CILi1EEES8_S8_EEENS6_IJNS7_ILi192EEENS7_ILi128EEENS7_ILi96EEEEEELi96ENS_6half_tEfNS_4arch4Sm90ELb1ELb0ELb0ELb0ELb1ELb0ELb0ELb0ELb1ELb1ELb1ELb0EEENS1_21CollectiveEpilogueFwdINS6_IJSA_SC_SB_EEES9_SE_SG_Li384ELb0ELb1ELb1ELb0EEENS1_19SingleTileSchedulerILb0ELb1ELb1ELi192EEEEEEEEEvNT_6ParamsE)
        /*0044*/ 	.word	0x00000000


	//----- nvinfo : EIATTR_REGCOUNT
	.align		4
.L_22:
        /*0048*/ 	.byte	0x04, 0x2f
        /*004a*/ 	.short	(.L_24 - .L_23)
	.align		4
.L_23:
        /*004c*/ 	.word	index@(_ZN7cutlass13device_kernelIN5flash11enable_sm90INS1_16FlashAttnFwdSm90INS1_25CollectiveMainloopFwdSm90ILi2EN4cute5tupleIJNS5_1CILi1EEES8_S8_EEENS6_IJNS7_ILi192EEENS7_ILi128EEENS7_ILi96EEEEEELi96ENS_6half_tEfNS_4arch4Sm90ELb0ELb1ELb0ELb1ELb1ELb1ELb0ELb0ELb1ELb1ELb1ELb0EEENS1_21CollectiveEpilogueFwdINS6_IJSA_SC_SB_EEES9_SE_SG_Li384ELb1ELb1ELb1ELb0EEENS1_36VarlenDynamicPersistentTileSchedulerILi192ELi128ELi384ELi128ELb1ELb1ELb1ELb1ELb0ELb1EEEEEEEEEvNT_6ParamsE)
        /*0050*/ 	.word	0x00000004


	//----- nvinfo : EIATTR_FRAME_SIZE
	.align		4
.L_24:
        /*0054*/ 	.byte	0x04, 0x11
        /*0056*/ 	.short	(.L_26 - .L_25)
	.align		4
.L_25:
        /*0058*/ 	.word	index@(_ZN7cutlass13device_kernelIN5flash11enable_sm90INS1_16FlashAttnFwdSm90INS1_25CollectiveMainloopFwdSm90ILi2EN4cute5tupleIJNS5_1CILi1EEES8_S8_EEENS6_IJNS7_ILi192EEENS7_ILi128EEENS7_ILi96EEEEEELi96ENS_6half_tEfNS_4arch4Sm90ELb0ELb1ELb0ELb1ELb1ELb1ELb0ELb0ELb1ELb1ELb1ELb0EEENS1_21CollectiveEpilogueFwdINS6_IJSA_SC_SB_EEES9_SE_SG_Li384ELb1ELb1ELb1ELb0EEENS1_36VarlenDynamicPersistentTileSchedulerILi192ELi128ELi384ELi128ELb1ELb1ELb1ELb1ELb0ELb1EEEEEEEEEvNT_6ParamsE)
        /*005c*/ 	.word	0x00000000


	//----- nvinfo : EIATTR_REGCOUNT
	.align		4
.L_26:
        /*0060*/ 	.byte	0x04, 0x2f
        /*0062*/ 	.short	(.L_28 - .L_27)
	.align		4
.L_27:
        /*0064*/ 	.word	index@(_ZN7cutlass13device_kernelIN5flash11enable_sm90INS1_16FlashAttnFwdSm90INS1_25CollectiveMainloopFwdSm90ILi2EN4cute5tupleIJNS5_1CILi1EEES8_S8_EEENS6_IJNS7_ILi192EEENS7_ILi128EEENS7_ILi96EEEEEELi96ENS_6half_tEfNS_4arch4Sm90ELb0ELb1ELb0ELb1ELb1ELb0ELb0ELb0ELb1ELb1ELb1ELb0EEENS1_21CollectiveEpilogueFwdINS6_IJSA_SC_SB_EEES9_SE_SG_Li384ELb1ELb1ELb1ELb0EEENS1_36VarlenDynamicPersistentTileSchedulerILi192ELi128ELi384ELi128ELb1ELb1ELb1ELb1ELb0ELb1EEEEEEEEEvNT_6ParamsE)
        /*0068*/ 	.word	0x00000004


	//----- nvinfo : EIATTR_FRAME_SIZE
	.align		4
.L_28:
        /*006c*/ 	.byte	0x04, 0x11
        /*006e*/ 	.short	(.L_30 - .L_29)
	.align		4
.L_29:
        /*0070*/ 	.word	index@(_ZN7cutlass13device_kernelIN5flash11enable_sm90INS1_16FlashAttnFwdSm90INS1_25CollectiveMainloopFwdSm90ILi2EN4cute5tupleIJNS5_1CILi1EEES8_S8_EEENS6_IJNS7_ILi192EEENS7_ILi128EEENS7_ILi96EEEEEELi96ENS_6half_tEfNS_4arch4Sm90ELb0ELb1ELb0ELb1ELb1ELb0ELb0ELb0ELb1ELb1ELb1ELb0EEENS1_21CollectiveEpilogueFwdINS6_IJSA_SC_SB_EEES9_SE_SG_Li384ELb1ELb1ELb1ELb0EEENS1_36VarlenDynamicPersistentTileSchedulerILi192ELi128ELi384ELi128ELb1ELb1ELb1ELb1ELb0ELb1EEEEEEEEEvNT_6ParamsE)
        /*0074*/ 	.word	0x00000000


	//----- nvinfo : EIATTR_REGCOUNT
	.align		4
.L_30:
        /*0078*/ 	.byte	0x04, 0x2f
        /*007a*/ 	.short	(.L_32 - .L_31)
	.align		4
.L_31:
        /*007c*/ 	.word	index@(_ZN7cutlass13device_kernelIN5flash11enable_sm90INS1_16FlashAttnFwdSm90INS1_25CollectiveMainloopFwdSm90ILi2EN4cute5tupleIJNS5_1CILi1EEES8_S8_EEENS6_IJNS7_ILi192EEENS7_ILi128EEENS7_ILi96EEEEEELi96ENS_6half_tEfNS_4arch4Sm90ELb0ELb1ELb0ELb0ELb1ELb0ELb0ELb0ELb1ELb1ELb1ELb0EEENS1_21CollectiveEpilogueFwdINS6_IJSA_SC_SB_EEES9_SE_SG_Li384ELb0ELb1ELb1ELb0EEENS1_19SingleTileSchedulerILb0ELb1ELb1ELi192EEEEEEEEEvNT_6ParamsE)
        /*0080*/ 	.word	0x00000004


	//----- nvinfo : EIATTR_FRAME_SIZE
	.align		4
.L_32:
        /*0084*/ 	.byte	0x04, 0x11
        /*0086*/ 	.short	(.L_34 - .L_33)
	.align		4
.L_33:
        /*0088*/ 	.word	index@(_ZN7cutlass13device_kernelIN5flash11enable_sm90INS1_16FlashAttnFwdSm90INS1_25CollectiveMainloopFwdSm90ILi2EN4cute5tupleIJNS5_1CILi1EEES8_S8_EEENS6_IJNS7_ILi192EEENS7_ILi128EEENS7_ILi96EEEEEELi96ENS_6half_tEfNS_4arch4Sm90ELb0ELb1ELb0ELb0ELb1ELb0ELb0ELb0ELb1ELb1ELb1ELb0EEENS1_21CollectiveEpilogueFwdINS6_IJSA_SC_SB_EEES9_SE_SG_Li384ELb0ELb1ELb1ELb0EEENS1_19SingleTileSchedulerILb0ELb1ELb1ELi192EEEEEEEEEvNT_6ParamsE)
        /*008c*/ 	.word	0x00000000


	//----- nvinfo : EIATTR_REGCOUNT
	.align		4
.L_34:
        /*0090*/ 	.byte	0x04, 0x2f
        /*0092*/ 	.short	(.L_36 - .L_35)
	.align		4
.L_35:
        /*0094*/ 	.word	index@(_ZN7cutlass13device_kernelIN5flash11enable_sm90INS1_16FlashAttnFwdSm90INS1_25CollectiveMainloopFwdSm90ILi2EN4cute5tupleIJNS5_1CILi1EEES8_S8_EEENS6_IJNS7_ILi192EEENS7_ILi128EEENS7_ILi96EEEEEELi96ENS_6half_tEfNS_4arch4Sm90ELb0ELb0ELb0ELb1ELb1ELb1ELb0ELb0ELb1ELb1ELb1ELb0EEENS1_21CollectiveEpilogueFwdINS6_IJSA_SC_SB_EEES9_SE_SG_Li384ELb1ELb1ELb1ELb0EEENS1_36VarlenDynamicPersistentTileSchedulerILi192ELi128ELi384ELi128ELb1ELb1ELb1ELb0ELb1ELb1EEEEEEEEEvNT_6ParamsE)
        /*0098*/ 	.word	0x00000004


	//----- nvinfo : EIATTR_FRAME_SIZE
	.align		4
.L_36:
        /*009c*/ 	.byte	0x04, 0x11
        /*009e*/ 	.short	(.L_38 - .L_37)
	.align		4
.L_37:
        /*00a0*/ 	.word	index@(_ZN7cutlass13device_kernelIN5flash11enable_sm90INS1_16FlashAttnFwdSm90INS1_25CollectiveMainloopFwdSm90ILi2EN4cute5tupleIJNS5_1CILi1EEES8_S8_EEENS6_IJNS7_ILi192EEENS7_ILi128EEENS7_ILi96EEEEEELi96ENS_6half_tEfNS_4arch4Sm90ELb0ELb0ELb0ELb1ELb1ELb1ELb0ELb0ELb1ELb1ELb1ELb0EEENS1_21CollectiveEpilogueFwdINS6_IJSA_SC_SB_EEES9_SE_SG_Li384ELb1ELb1ELb1ELb0EEENS1_36VarlenDynamicPersistentTileSchedulerILi192ELi128ELi384ELi128ELb1ELb1ELb1ELb0ELb1ELb1EEEEEEEEEvNT_6ParamsE)
        /*00a4*/ 	.word	0x00000000


	//----- nvinfo : EIATTR_REGCOUNT
	.align		4
.L_38:
        /*00a8*/ 	.byte	0x04, 0x2f
        /*00aa*/ 	.short	(.L_40 - .L_39)
	.align		4
.L_39:
        /*00ac*/ 	.word	index@(_ZN7cutlass13device_kernelIN5flash11enable_sm90INS1_16FlashAttnFwdSm90INS1_25CollectiveMainloopFwdSm90ILi2EN4cute5tupleIJNS5_1CILi1EEES8_S8_EEENS6_IJNS7_ILi192EEENS7_ILi128EEENS7_ILi96EEEEEELi96ENS_6half_tEfNS_4arch4Sm90ELb0ELb0ELb0ELb1ELb1ELb0ELb0ELb0ELb1ELb1ELb1ELb0EEENS1_21CollectiveEpilogueFwdINS6_IJSA_SC_SB_EEES9_SE_SG_Li384ELb1ELb1ELb1ELb0EEENS1_36VarlenDynamicPersistentTileSchedulerILi192ELi128ELi384ELi128ELb1ELb1ELb1ELb0ELb1ELb1EEEEEEEEEvNT_6ParamsE)
        /*00b0*/ 	.word	0x00000004


	//----- nvinfo : EIATTR_FRAME_SIZE
	.align		4
.L_40:
        /*00b4*/ 	.byte	0x04, 0x11
        /*00b6*/ 	.short	(.L_42 - .L_41)
	.align		4
.L_41:
        /*00b8*/ 	.word	index@(_ZN7cutlass13device_kernelIN5flash11enable_sm90INS1_16FlashAttnFwdSm90INS1_25CollectiveMainloopFwdSm90ILi2EN4cute5tupleIJNS5_1CILi1EEES8_S8_EEENS6_IJNS7_ILi192EEENS7_ILi128EEENS7_ILi96EEEEEELi96ENS_6half_tEfNS_4arch4Sm90ELb0ELb0ELb0ELb1ELb1ELb0ELb0ELb0ELb1ELb1ELb1ELb0EEENS1_21CollectiveEpilogueFwdINS6_IJSA_SC_SB_EEES9_SE_SG_Li384ELb1ELb1ELb1ELb0EEENS1_36VarlenDynamicPersistentTileSchedulerILi192ELi128ELi384ELi128ELb1ELb1ELb1ELb0ELb1ELb1EEEEEEEEEvNT_6ParamsE)
        /*00bc*/ 	.word	0x00000000


	//----- nvinfo : EIATTR_REGCOUNT
	.align		4
.L_42:
        /*00c0*/ 	.byte	0x04, 0x2f
        /*00c2*/ 	.short	(.L_44 - .L_43)
	.align		4
.L_43:
        /*00c4*/ 	.word	index@(_ZN7cutlass13device_kernelIN5flash11enable_sm90INS1_16FlashAttnFwdSm90INS1_25CollectiveMainloopFwdSm90ILi2EN4cute5tupleIJNS5_1CILi1EEES8_S8_EEENS6_IJNS7_ILi192EEENS7_ILi128EEENS7_ILi96EEEEEELi96ENS_6half_tEfNS_4arch4Sm90ELb0ELb0ELb0ELb0ELb1ELb0ELb0ELb0ELb1ELb1ELb1ELb0EEENS1_21CollectiveEpilogueFwdINS6_IJSA_SC_SB_EEES9_SE_SG_Li384ELb0ELb1ELb1ELb0EEENS1_19SingleTileSchedulerILb0ELb1ELb1ELi192EEEEEEEEEvNT_6ParamsE)
        /*00c8*/ 	.word	0x00000004


	//----- nvinfo : EIATTR_FRAME_SIZE
	.align		4
.L_44:
        /*00cc*/ 	.byte	0x04, 0x11
        /*00ce*/ 	.short	(.L_46 - .L_45)
	.align		4
.L_45:
        /*00d0*/ 	.word	index@(_ZN7cutlass13device_kernelIN5flash11enable_sm90INS1_16FlashAttnFwdSm90INS1_25CollectiveMainloopFwdSm90ILi2EN4cute5tupleIJNS5_1CILi1EEES8_S8_EEENS6_IJNS7_ILi192EEENS7_ILi128EEENS7_ILi96EEEEEELi96ENS_6half_tEfNS_4arch4Sm90ELb0ELb0ELb0ELb0ELb1ELb0ELb0ELb0ELb1ELb1ELb1ELb0EEENS1_21CollectiveEpilogueFwdINS6_IJSA_SC_SB_EEES9_SE_SG_Li384ELb0ELb1ELb1ELb0EEENS1_19SingleTileSchedulerILb0ELb1ELb1ELi192EEEEEEEEEvNT_6ParamsE)
        /*00d4*/ 	.word	0x00000000


	//----- nvinfo : EIATTR_MIN_STACK_SIZE
	.align		4
.L_46:
        /*00d8*/ 	.byte	0x04, 0x12
        /*00da*/ 	.short	(.L_48 - .L_47)
	.align		4
.L_47:
        /*00dc*/ 	.word	index@(_ZN7cutlass13device_kernelIN5flash11enable_sm90INS1_16FlashAttnFwdSm90INS1_25CollectiveMainloopFwdSm90ILi2EN4cute5tupleIJNS5_1CILi1EEES8_S8_EEENS6_IJNS7_ILi192EEENS7_ILi128EEENS7_ILi96EEEEEELi96ENS_6half_tEfNS_4arch4Sm90ELb0ELb0ELb0ELb0ELb1ELb0ELb0ELb0ELb1ELb1ELb1ELb0EEENS1_21CollectiveEpilogueFwdINS6_IJSA_SC_SB_EEES9_SE_SG_Li384ELb0ELb1ELb1ELb0EEENS1_19SingleTileSchedulerILb0ELb1ELb1ELi192EEEEEEEEEvNT_6ParamsE)
        /*00e0*/ 	.word	0x00000000


	//----- nvinfo : EIATTR_MIN_STACK_SIZE
	.align		4
.L_48:
        /*00e4*/ 	.byte	0x04, 0x12
        /*00e6*/ 	.short	(.L_50 - .L_49)
	.align		4
.L_49:
        /*00e8*/ 	.word	index@(_ZN7cutlass13device_kernelIN5flash11enable_sm90INS1_16FlashAttnFwdSm90INS1_25CollectiveMainloopFwdSm90ILi2EN4cute5tupleIJNS5_1CILi1EEES8_S8_EEENS6_IJNS7_ILi192EEENS7_ILi128EEENS7_ILi96EEEEEELi96ENS_6half_tEfNS_4arch4Sm90ELb0ELb0ELb0ELb1ELb1ELb0ELb0ELb0ELb1ELb1ELb1ELb0EEENS1_21CollectiveEpilogueFwdINS6_IJSA_SC_SB_EEES9_SE_SG_Li384ELb1ELb1ELb1ELb0EEENS1_36VarlenDynamicPersistentTileSchedulerILi192ELi128ELi384ELi128ELb1ELb1ELb1ELb0ELb1ELb1EEEEEEEEEvNT_6ParamsE)
        /*00ec*/ 	.word	0x00000000


	//----- nvinfo : EIATTR_MIN_STACK_SIZE
	.align		4
.L_50:
        /*00f0*/ 	.byte	0x04, 0x12
        /*00f2*/ 	.short	(.L_52 - .L_51)
	.align		4
.L_51:
        /*00f4*/ 	.word	index@(_ZN7cutlass13device_kernelIN5flash11enable_sm90INS1_16FlashAttnFwdSm90INS1_25CollectiveMainloopFwdSm90ILi2EN4cute5tupleIJNS5_1CILi1EEES8_S8_EEENS6_IJNS7_ILi192EEENS7_ILi128EEENS7_ILi96EEEEEELi96ENS_6half_tEfNS_4arch4Sm90ELb0ELb0ELb0ELb1ELb1ELb1ELb0ELb0ELb1ELb1ELb1ELb0EEENS1_21CollectiveEpilogueFwdINS6_IJSA_SC_SB_EEES9_SE_SG_Li384ELb1ELb1ELb1ELb0EEENS1_36VarlenDynamicPersistentTileSchedulerILi192ELi128ELi384ELi128ELb1ELb1ELb1ELb0ELb1ELb1EEEEEEEEEvNT_6ParamsE)
        /*00f8*/ 	.word	0x00000000


	//----- nvinfo : EIATTR_MIN_STACK_SIZE
	.align		4
.L_52:
        /*00fc*/ 	.byte	0x04, 0x12
        /*00fe*/ 	.short	(.L_54 - .L_53)
	.align		4
.L_53:
        /*0100*/ 	.word	index@(_ZN7cutlass13device_kernelIN5flash11enable_sm90INS1_16FlashAttnFwdSm90INS1_25CollectiveMainloopFwdSm90ILi2EN4cute5tupleIJNS5_1CILi1EEES8_S8_EEENS6_IJNS7_ILi192EEENS7_ILi128EEENS7_ILi96EEEEEELi96ENS_6half_tEfNS_4arch4Sm90ELb0ELb1ELb0ELb0ELb1ELb0ELb0ELb0ELb1ELb1ELb1ELb0EEENS1_21CollectiveEpilogueFwdINS6_IJSA_SC_SB_EEES9_SE_SG_Li384ELb0ELb1ELb1ELb0EEENS1_19SingleTileSchedulerILb0ELb1ELb1ELi192EEEEEEEEEvNT_6ParamsE)
        /*0104*/ 	.word	0x00000000


	//----- nvinfo : EIATTR_MIN_STACK_SIZE
	.align		4
.L_54:
        /*0108*/ 	.byte	0x04, 0x12
        /*010a*/ 	.short	(.L_56 - .L_55)
	.align		4
.L_55:
        /*010c*/ 	.word	index@(_ZN7cutlass13device_kernelIN5flash11enable_sm90INS1_16FlashAttnFwdSm90INS1_25CollectiveMainloopFwdSm90ILi2EN4cute5tupleIJNS5_1CILi1EEES8_S8_EEENS6_IJNS7_ILi192EEENS7_ILi128EEENS7_ILi96EEEEEELi96ENS_6half_tEfNS_4arch4Sm90ELb0ELb1ELb0ELb1ELb1ELb0ELb0ELb0ELb1ELb1ELb1ELb0EEENS1_21CollectiveEpilogueFwdINS6_IJSA_SC_SB_EEES9_SE_SG_Li384ELb1ELb1ELb1ELb0EEENS1_36VarlenDynamicPersistentTileSchedulerILi192ELi128ELi384ELi128ELb1ELb1ELb1ELb1ELb0ELb1EEEEEEEEEvNT_6ParamsE)
        /*0110*/ 	.word	0x00000000


	//----- nvinfo : EIATTR_MIN_STACK_SIZE
	.align		4
.L_56:
        /*0114*/ 	.byte	0x04, 0x12
        /*0116*/ 	.short	(.L_58 - .L_57)
	.align		4
.L_57:
        /*0118*/ 	.word	index@(_ZN7cutlass13device_kernelIN5flash11enable_sm90INS1_16FlashAttnFwdSm90INS1_25CollectiveMainloopFwdSm90ILi2EN4cute5tupleIJNS5_1CILi1EEES8_S8_EEENS6_IJNS7_ILi192EEENS7_ILi128EEENS7_ILi96EEEEEELi96ENS_6half_tEfNS_4arch4Sm90ELb0ELb1ELb0ELb1ELb1ELb1ELb0ELb0ELb1ELb1ELb1ELb0EEENS1_21CollectiveEpilogueFwdINS6_IJSA_SC_SB_EEES9_SE_SG_Li384ELb1ELb1ELb1ELb0EEENS1_36VarlenDynamicPersistentTileSchedulerILi192ELi128ELi384ELi128ELb1ELb1ELb1ELb1ELb0ELb1EEEEEEEEEvNT_6ParamsE)
        /*011c*/ 	.word	0x00000000


	//----- nvinfo : EIATTR_MIN_STACK_SIZE
	.align		4
.L_58:
        /*0120*/ 	.byte	0x04, 0x12
        /*0122*/ 	.short	(.L_60 - .L_59)
	.align		4
.L_59:
        /*0124*/ 	.word	index@(_ZN7cutlass13device_kernelIN5flash11enable_sm90INS1_16FlashAttnFwdSm90INS1_25CollectiveMainloopFwdSm90ILi2EN4cute5tupleIJNS5_1CILi1EEES8_S8_EEENS6_IJNS7_ILi192EEENS7_ILi128EEENS7_ILi96EEEEEELi96ENS_6half_tEfNS_4arch4Sm90ELb1ELb0ELb0ELb0ELb1ELb0ELb0ELb0ELb1ELb1ELb1ELb0EEENS1_21CollectiveEpilogueFwdINS6_IJSA_SC_SB_EEES9_SE_SG_Li384ELb0ELb1ELb1ELb0EEENS1_19SingleTileSchedulerILb0ELb1ELb1ELi192EEEEEEEEEvNT_6ParamsE)
        /*0128*/ 	.word	0x00000000


	//----- nvinfo : EIATTR_MIN_STACK_SIZE
	.align		4
.L_60:
        /*012c*/ 	.byte	0x04, 0x12
        /*012e*/ 	.short	(.L_62 - .L_61)
	.align		4
.L_61:
        /*0130*/ 	.word	index@(_ZN7cutlass13device_kernelIN5flash11enable_sm90INS1_16FlashAttnFwdSm90INS1_25CollectiveMainloopFwdSm90ILi2EN4cute5tupleIJNS5_1CILi1EEES8_S8_EEENS6_IJNS7_ILi192EEENS7_ILi128EEENS7_ILi96EEEEEELi96ENS_6half_tEfNS_4arch4Sm90ELb1ELb0ELb0ELb1ELb1ELb0ELb0ELb0ELb1ELb1ELb1ELb0EEENS1_21CollectiveEpilogueFwdINS6_IJSA_SC_SB_EEES9_SE_SG_Li384ELb1ELb1ELb1ELb0EEENS1_36VarlenDynamicPersistentTileSchedulerILi192ELi128ELi384ELi128ELb1ELb1ELb1ELb1ELb1ELb1EEEEEEEEEvNT_6ParamsE)
        /*0134*/ 	.word	0x00000000


	//----- nvinfo : EIATTR_MIN_STACK_SIZE
	.align		4
.L_62:
        /*0138*/ 	.byte	0x04, 0x12
        /*013a*/ 	.short	(.L_64 - .L_63)
	.align		4
.L_63:
        /*013c*/ 	.word	index@(_ZN7cutlass13device_kernelIN5flash11enable_sm90INS1_16FlashAttnFwdSm90INS1_25CollectiveMainloopFwdSm90ILi2EN4cute5tupleIJNS5_1CILi1EEES8_S8_EEENS6_IJNS7_ILi192EEENS7_ILi128EEENS7_ILi96EEEEEELi96ENS_6half_tEfNS_4arch4Sm90ELb1ELb0ELb0ELb1ELb1ELb1ELb0ELb0ELb1ELb1ELb1ELb0EEENS1_21CollectiveEpilogueFwdINS6_IJSA_SC_SB_EEES9_SE_SG_Li384ELb1ELb1ELb1ELb0EEENS1_36VarlenDynamicPersistentTileSchedulerILi192ELi128ELi384ELi128ELb1ELb1ELb1ELb1ELb1ELb1EEEEEEEEEvNT_6ParamsE)
        /*0140*/ 	.word	0x00000000
.L_64:


//--------------------- .nv.compat                --------------------------
	.section	.nv.compat,"",@"SHT_CUDA_COMPAT_INFO"
	.align	4
        /*0000*/ 	.byte	0x02, 0x09, 0x01, 0x00, 0x02, 0x02, 0x01, 0x00, 0x02, 0x05, 0x05, 0x00, 0x03, 0x07, 0x01, 0x01
        /*0010*/ 	.byte	0x02, 0x03, 0x00, 0x00, 0x02, 0x06, 0x01, 0x00, 0x04, 0x0b, 0x08, 0x00, 0x00, 0x00, 0x00, 0x00
        /*0020*/ 	.byte	0x00, 0x00, 0x00, 0x00


//--------------------- .nv.info._ZN7cutlass13device_kernelIN5flash11enable_sm90INS1_16FlashAttnFwdSm90INS1_25CollectiveMainloopFwdSm90ILi2EN4cute5tupleIJNS5_1CILi1EEES8_S8_EEENS6_IJNS7_ILi192EEENS7_ILi128EEENS7_ILi96EEEEEELi96ENS_6half_tEfNS_4arch4Sm90ELb0ELb0ELb0ELb0ELb1ELb0ELb0ELb0ELb1ELb1ELb1ELb0EEENS1_21CollectiveEpilogueFwdINS6_IJSA_SC_SB_EEES9_SE_SG_Li384ELb0ELb1ELb1ELb0EEENS1_19SingleTileSchedulerILb0ELb1ELb1ELi192EEEEEEEEEvNT_6ParamsE --------------------------
	.section	.nv.info._ZN7cutlass13device_kernelIN5flash11enable_sm90INS1_16FlashAttnFwdSm90INS1_25CollectiveMainloopFwdSm90ILi2EN4cute5tupleIJNS5_1CILi1EEES8_S8_EEENS6_IJNS7_ILi192EEENS7_ILi128EEENS7_ILi96EEEEEELi96ENS_6half_tEfNS_4arch4Sm90ELb0ELb0ELb0ELb0ELb1ELb0ELb0ELb0ELb1ELb1ELb1ELb0EEENS1_21CollectiveEpilogueFwdINS6_IJSA_SC_SB_EEES9_SE_SG_Li384ELb0ELb1ELb1ELb0EEENS1_19SingleTileSchedulerILb0ELb1ELb1ELi192EEEEEEEEEvNT_6ParamsE,"",@"SHT_CUDA_INFO"
	.sectionflags	@""
	.align	4


	//----- nvinfo : EIATTR_CUDA_API_VERSION
	.align		4
        /*0000*/ 	.byte	0x04, 0x37
        /*0002*/ 	.short	(.L_66 - .L_65)
.L_65:
        /*0004*/ 	.word	0x00000082


	//----- nvinfo : EIATTR_KPARAM_INFO
	.align		4
.L_66:
        /*0008*/ 	.byte	0x04, 0x17
        /*000a*/ 	.short	(.L_68 - .L_67)
.L_67:
        /*000c*/ 	.word	0x00000000
        /*0010*/ 	.short	0x0000
        /*0012*/ 	.short	0x0000
        /*0014*/ 	.byte	0x00, 0xf0, 0x01, 0x28


	//----- nvinfo : EIATTR_SPARSE_MMA_MASK
	.align		4
.L_68:
        /*0018*/ 	.byte	0x03, 0x50
        /*001a*/ 	.short	0x0000


	//----- nvinfo : EIATTR_MAXREG_COUNT
	.align		4
        /*001c*/ 	.byte	0x03, 0x1b
        /*001e*/ 	.short	0x0080


	//----- nvinfo : EIATTR_MERCURY_ISA_VERSION
	.align		4
        /*0020*/ 	.byte	0x03, 0x5f
        /*0022*/ 	.short	0x0101


	//----- nvinfo : EIATTR_VRC_CTA_INIT_COUNT
	.align		4
        /*0024*/ 	.byte	0x02, 0x4a
	.zero		1
	.zero		1


	//----- nvinfo : EIATTR_EXIT_INSTR_OFFSETS
	.align		4
        /*0028*/ 	.byte	0x04, 0x1c
        /*002a*/ 	.short	(.L_70 - .L_69)


	//   ....[0]....
.L_69:
        /*002c*/ 	.word	0x00000010


	//----- nvinfo : EIATTR_MAX_THREADS
	.align		4
.L_70:
        /*0030*/ 	.byte	0x04, 0x05
        /*0032*/ 	.short	(.L_72 - .L_71)
.L_71:
        /*0034*/ 	.word	0x00000200
        /*0038*/ 	.word	0x00000001
        /*003c*/ 	.word	0x00000001


	//----- nvinfo : EIATTR_CBANK_PARAM_SIZE
	.align		4
.L_72:
        /*0040*/ 	.byte	0x03, 0x19
        /*0042*/ 	.short	0x0a00


	//----- nvinfo : EIATTR_PARAM_CBANK
	.align		4
        /*0044*/ 	.byte	0x04, 0x0a
        /*0046*/ 	.short	(.L_74 - .L_73)
	.align		4
.L_73:
        /*0048*/ 	.word	index@(.nv.constant0._ZN7cutlass13device_kernelIN5flash11enable_sm90INS1_16FlashAttnFwdSm90INS1_25CollectiveMainloopFwdSm90ILi2EN4cute5tupleIJNS5_1CILi1EEES8_S8_EEENS6_IJNS7_ILi192EEENS7_ILi128EEENS7_ILi96EEEEEELi96ENS_6half_tEfNS_4arch4Sm90ELb0ELb0ELb0ELb0ELb1ELb0ELb0ELb0ELb1ELb1ELb1ELb0EEENS1_21CollectiveEpilogueFwdINS6_IJSA_SC_SB_EEES9_SE_SG_Li384ELb0ELb1ELb1ELb0EEENS1_19SingleTileSchedulerILb0ELb1ELb1ELi192EEEEEEEEEvNT_6ParamsE)
        /*004c*/ 	.short	0x0380
        /*004e*/ 	.short	0x0a00


	//----- nvinfo : EIATTR_SW_WAR
	.align		4
.L_74:
        /*0050*/ 	.byte	0x04, 0x36
        /*0052*/ 	.short	(.L_76 - .L_75)
.L_75:
        /*0054*/ 	.word	0x00000008
.L_76:


//--------------------- .nv.info._ZN7cutlass13device_kernelIN5flash11enable_sm90INS1_16FlashAttnFwdSm90INS1_25CollectiveMainloopFwdSm90ILi2EN4cute5tupleIJNS5_1CILi1EEES8_S8_EEENS6_IJNS7_ILi192EEENS7_ILi128EEENS7_ILi96EEEEEELi96ENS_6half_tEfNS_4arch4Sm90ELb0ELb0ELb0ELb1ELb1ELb0ELb0ELb0ELb1ELb1ELb1ELb0EEENS1_21CollectiveEpilogueFwdINS6_IJSA_SC_SB_EEES9_SE_SG_Li384ELb1ELb1ELb1ELb0EEENS1_36VarlenDynamicPersistentTileSchedulerILi192ELi128ELi384ELi128ELb1ELb1ELb1ELb0ELb1ELb1EEEEEEEEEvNT_6ParamsE --------------------------
	.section	.nv.info._ZN7cutlass13device_kernelIN5flash11enable_sm90INS1_16FlashAttnFwdSm90INS1_25CollectiveMainloopFwdSm90ILi2EN4cute5tupleIJNS5_1CILi1EEES8_S8_EEENS6_IJNS7_ILi192EEENS7_ILi128EEENS7_ILi96EEEEEELi96ENS_6half_tEfNS_4arch4Sm90ELb0ELb0ELb0ELb1ELb1ELb0ELb0ELb0ELb1ELb1ELb1ELb0EEENS1_21CollectiveEpilogueFwdINS6_IJSA_SC_SB_EEES9_SE_SG_Li384ELb1ELb1ELb1ELb0EEENS1_36VarlenDynamicPersistentTileSchedulerILi192ELi128ELi384ELi128ELb1ELb1ELb1ELb0ELb1ELb1EEEEEEEEEvNT_6ParamsE,"",@"SHT_CUDA_INFO"
	.sectionflags	@""
	.align	4


	//----- nvinfo : EIATTR_CUDA_API_VERSION
	.align		4
        /*0000*/ 	.byte	0x04, 0x37
        /*0002*/ 	.short	(.L_78 - .L_77)
.L_77:
        /*0004*/ 	.word	0x00000082


	//----- nvinfo : EIATTR_KPARAM_INFO
	.align		4
.L_78:
        /*0008*/ 	.byte	0x04, 0x17
        /*000a*/ 	.short	(.L_80 - .L_79)
.L_79:
        /*000c*/ 	.word	0x00000000
        /*0010*/ 	.short	0x0000
        /*0012*/ 	.short	0x0000
        /*0014*/ 	.byte	0x00, 0xf0, 0x01, 0x2a


	//----- nvinfo : EIATTR_SPARSE_MMA_MASK
	.align		4
.L_80:
        /*0018*/ 	.byte	0x03, 0x50
        /*001a*/ 	.short	0x0000


	//----- nvinfo : EIATTR_MAXREG_COUNT
	.align		4
        /*001c*/ 	.byte	0x03, 0x1b
        /*001e*/ 	.short	0x0080


	//----- nvinfo : EIATTR_MERCURY_ISA_VERSION
	.align		4
        /*0020*/ 	.byte	0x03, 0x5f
        /*0022*/ 	.short	0x0101


	//----- nvinfo : EIATTR_VRC_CTA_INIT_COUNT
	.align		4
        /*0024*/ 	.byte	0x02, 0x4a
	.zero		1
	.zero		1


	//----- nvinfo : EIATTR_EXIT_INSTR_OFFSETS
	.align		4
        /*0028*/ 	.byte	0x04, 0x1c
        /*002a*/ 	.short	(.L_82 - .L_81)


	//   ....[0]....
.L_81:
        /*002c*/ 	.word	0x00000010


	//----- nvinfo : EIATTR_MAX_THREADS
	.align		4
.L_82:
        /*0030*/ 	.byte	0x04, 0x05
        /*0032*/ 	.short	(.L_84 - .L_83)
.L_83:
        /*0034*/ 	.word	0x00000200
        /*0038*/ 	.word	0x00000001
        /*003c*/ 	.word	0x00000001


	//----- nvinfo : EIATTR_CBANK_PARAM_SIZE
	.align		4
.L_84:
        /*0040*/ 	.byte	0x03, 0x19
        /*0042*/ 	.short	0x0a80


	//----- nvinfo : EIATTR_PARAM_CBANK
	.align		4
        /*0044*/ 	.byte	0x04, 0x0a
        /*0046*/ 	.short	(.L_86 - .L_85)
	.align		4
.L_85:
        /*0048*/ 	.word	index@(.nv.constant0._ZN7cutlass13device_kernelIN5flash11enable_sm90INS1_16FlashAttnFwdSm90INS1_25CollectiveMainloopFwdSm90ILi2EN4cute5tupleIJNS5_1CILi1EEES8_S8_EEENS6_IJNS7_ILi192EEENS7_ILi128EEENS7_ILi96EEEEEELi96ENS_6half_tEfNS_4arch4Sm90ELb0ELb0ELb0ELb1ELb1ELb0ELb0ELb0ELb1ELb1ELb1ELb0EEENS1_21CollectiveEpilogueFwdINS6_IJSA_SC_SB_EEES9_SE_SG_Li384ELb1ELb1ELb1ELb0EEENS1_36VarlenDynamicPersistentTileSchedulerILi192ELi128ELi384ELi128ELb1ELb1ELb1ELb0ELb1ELb1EEEEEEEEEvNT_6ParamsE)
        /*004c*/ 	.short	0x0380
        /*004e*/ 	.short	0x0a80


	//----- nvinfo : EIATTR_SW_WAR
	.align		4
.L_86:
        /*0050*/ 	.byte	0x04, 0x36
        /*0052*/ 	.short	(.L_88 - .L_87)
.L_87:
        /*0054*/ 	.word	0x00000008
.L_88:


//--------------------- .nv.info._ZN7cutlass13device_kernelIN5flash11enable_sm90INS1_16FlashAttnFwdSm90INS1_25CollectiveMainloopFwdSm90ILi2EN4cute5tupleIJNS5_1CILi1EEES8_S8_EEENS6_IJNS7_ILi192EEENS7_ILi128EEENS7_ILi96EEEEEELi96ENS_6half_tEfNS_4arch4Sm90ELb0ELb0ELb0ELb1ELb1ELb1ELb0ELb0ELb1ELb1ELb1ELb0EEENS1_21CollectiveEpilogueFwdINS6_IJSA_SC_SB_EEES9_SE_SG_Li384ELb1ELb1ELb1ELb0EEENS1_36VarlenDynamicPersistentTileSchedulerILi192ELi128ELi384ELi128ELb1ELb1ELb1ELb0ELb1ELb1EEEEEEEEEvNT_6ParamsE --------------------------
	.section	.nv.info._ZN7cutlass13device_kernelIN5flash11enable_sm90INS1_16FlashAttnFwdSm90INS1_25CollectiveMainloopFwdSm90ILi2EN4cute5tupleIJNS5_1CILi1EEES8_S8_EEENS6_IJNS7_ILi192EEENS7_ILi128EEENS7_ILi96EEEEEELi96ENS_6half_tEfNS_4arch4Sm90ELb0ELb0ELb0ELb1ELb1ELb1ELb0ELb0ELb1ELb1ELb1ELb0EEENS1_21CollectiveEpilogueFwdINS6_IJSA_SC_SB_EEES9_SE_SG_Li384ELb1ELb1ELb1ELb0EEENS1_36VarlenDynamicPersistentTileSchedulerILi192ELi128ELi384ELi128ELb1ELb1ELb1ELb0ELb1ELb1EEEEEEEEEvNT_6ParamsE,"",@"SHT_CUDA_INFO"
	.sectionflags	@""
	.align	4


	//----- nvinfo : EIATTR_CUDA_API_VERSION
	.align		4
        /*0000*/ 	.byte	0x04, 0x37
        /*0002*/ 	.short	(.L_90 - .L_89)
.L_89:
        /*0004*/ 	.word	0x00000082


	//----- nvinfo : EIATTR_KPARAM_INFO
	.align		4
.L_90:
        /*0008*/ 	.byte	0x04, 0x17
        /*000a*/ 	.short	(.L_92 - .L_91)
.L_91:
        /*000c*/ 	.word	0x00000000
        /*0010*/ 	.short	0x0000
        /*0012*/ 	.short	0x0000
        /*0014*/ 	.byte	0x00, 0xf0, 0x01, 0x2a


	//----- nvinfo : EIATTR_SPARSE_MMA_MASK
	.align		4
.L_92:
        /*0018*/ 	.byte	0x03, 0x50
        /*001a*/ 	.short	0x0000


	//----- nvinfo : EIATTR_MAXREG_COUNT
	.align		4
        /*001c*/ 	.byte	0x03, 0x1b
        /*001e*/ 	.short	0x0080


	//----- nvinfo : EIATTR_MERCURY_ISA_VERSION
	.align		4
        /*0020*/ 	.byte	0x03, 0x5f
        /*0022*/ 	.short	0x0101


	//----- nvinfo : EIATTR_VRC_CTA_INIT_COUNT
	.align		4
        /*0024*/ 	.byte	0x02, 0x4a
	.zero		1
	.zero		1


	//----- nvinfo : EIATTR_EXIT_INSTR_OFFSETS
	.align		4
        /*0028*/ 	.byte	0x04, 0x1c
        /*002a*/ 	.short	(.L_94 - .L_93)


	//   ....[0]....
.L_93:
        /*002c*/ 	.word	0x00000010


	//----- nvinfo : EIATTR_MAX_THREADS
	.align		4
.L_94:
        /*0030*/ 	.byte	0x04, 0x05
        /*0032*/ 	.short	(.L_96 - .L_95)
.L_95:
        /*0034*/ 	.word	0x00000200
        /*0038*/ 	.word	0x00000001
        /*003c*/ 	.word	0x00000001


	//----- nvinfo : EIATTR_CBANK_PARAM_SIZE
	.align		4
.L_96:
        /*0040*/ 	.byte	0x03, 0x19
        /*0042*/ 	.short	0x0a80


	//----- nvinfo : EIATTR_PARAM_CBANK
	.align		4
        /*0044*/ 	.byte	0x04, 0x0a
        /*0046*/ 	.short	(.L_98 - .L_97)
	.align		4
.L_97:
        /*0048*/ 	.word	index@(.nv.constant0._ZN7cutlass13device_kernelIN5flash11enable_sm90INS1_16FlashAttnFwdSm90INS1_25CollectiveMainloopFwdSm90ILi2EN4cute5tupleIJNS5_1CILi1EEES8_S8_EEENS6_IJNS7_ILi192EEENS7_ILi128EEENS7_ILi96EEEEEELi96ENS_6half_tEfNS_4arch4Sm90ELb0ELb0ELb0ELb1ELb1ELb1ELb0ELb0ELb1ELb1ELb1ELb0EEENS1_21CollectiveEpilogueFwdINS6_IJSA_SC_SB_EEES9_SE_SG_Li384ELb1ELb1ELb1ELb0EEENS1_36VarlenDynamicPersistentTileSchedulerILi192ELi128ELi384ELi128ELb1ELb1ELb1ELb0ELb1ELb1EEEEEEEEEvNT_6ParamsE)
        /*004c*/ 	.short	0x0380
        /*004e*/ 	.short	0x0a80


	//----- nvinfo : EIATTR_SW_WAR
	.align		4
.L_98:
        /*0050*/ 	.byte	0x04, 0x36
        /*0052*/ 	.short	(.L_100 - .L_99)
.L_99:
        /*0054*/ 	.word	0x00000008
.L_100:


//--------------------- .nv.info._ZN7cutlass13device_kernelIN5flash11enable_sm90INS1_16FlashAttnFwdSm90INS1_25CollectiveMainloopFwdSm90ILi2EN4cute5tupleIJNS5_1CILi1EEES8_S8_EEENS6_IJNS7_ILi192EEENS7_ILi128EEENS7_ILi96EEEEEELi96ENS_6half_tEfNS_4arch4Sm90ELb0ELb1ELb0ELb0ELb1ELb0ELb0ELb0ELb1ELb1ELb1ELb0EEENS1_21CollectiveEpilogueFwdINS6_IJSA_SC_SB_EEES9_SE_SG_Li384ELb0ELb1ELb1ELb0EEENS1_19SingleTileSchedulerILb0ELb1ELb1ELi192EEEEEEEEEvNT_6ParamsE --------------------------
	.section	.nv.info._ZN7cutlass13device_kernelIN5flash11enable_sm90INS1_16FlashAttnFwdSm90INS1_25CollectiveMainloopFwdSm90ILi2EN4cute5tupleIJNS5_1CILi1EEES8_S8_EEENS6_IJNS7_ILi192EEENS7_ILi128EEENS7_ILi96EEEEEELi96ENS_6half_tEfNS_4arch4Sm90ELb0ELb1ELb0ELb0ELb1ELb0ELb0ELb0ELb1ELb1ELb1ELb0EEENS1_21CollectiveEpilogueFwdINS6_IJSA_SC_SB_EEES9_SE_SG_Li384ELb0ELb1ELb1ELb0EEENS1_19SingleTileSchedulerILb0ELb1ELb1ELi192EEEEEEEEEvNT_6ParamsE,"",@"SHT_CUDA_INFO"
	.sectionflags	@""
	.align	4


	//----- nvinfo : EIATTR_CUDA_API_VERSION
	.align		4
        /*0000*/ 	.byte	0x04, 0x37
        /*0002*/ 	.short	(.L_102 - .L_101)
.L_101:
        /*0004*/ 	.word	0x00000082


	//----- nvinfo : EIATTR_KPARAM_INFO
	.align		4
.L_102:
        /*0008*/ 	.byte	0x04, 0x17
        /*000a*/ 	.short	(.L_104 - .L_103)
.L_103:
        /*000c*/ 	.word	0x00000000
        /*0010*/ 	.short	0x0000
        /*0012*/ 	.short	0x0000
        /*0014*/ 	.byte	0x00, 0xf0, 0x01, 0x28


	//----- nvinfo : EIATTR_SPARSE_MMA_MASK
	.align		4
.L_104:
        /*0018*/ 	.byte	0x03, 0x50
        /*001a*/ 	.short	0x0000


	//----- nvinfo : EIATTR_MAXREG_COUNT
	.align		4
        /*001c*/ 	.byte	0x03, 0x1b
        /*001e*/ 	.short	0x0080


	//----- nvinfo : EIATTR_MERCURY_ISA_VERSION
	.align		4
        /*0020*/ 	.byte	0x03, 0x5f
        /*0022*/ 	.short	0x0101


	//----- nvinfo : EIATTR_VRC_CTA_INIT_COUNT
	.align		4
        /*0024*/ 	.byte	0x02, 0x4a
	.zero		1
	.zero		1


	//----- nvinfo : EIATTR_EXIT_INSTR_OFFSETS
	.align		4
        /*0028*/ 	.byte	0x04, 0x1c
        /*002a*/ 	.short	(.L_106 - .L_105)


	//   ....[0]....
.L_105:
        /*002c*/ 	.word	0x00000010


	//----- nvinfo : EIATTR_MAX_THREADS
	.align		4
.L_106:
        /*0030*/ 	.byte	0x04, 0x05
        /*0032*/ 	.short	(.L_108 - .L_107)
.L_107:
        /*0034*/ 	.word	0x00000200
        /*0038*/ 	.word	0x00000001
        /*003c*/ 	.word	0x00000001


	//----- nvinfo : EIATTR_CBANK_PARAM_SIZE
	.align		4
.L_108:
        /*0040*/ 	.byte	0x03, 0x19
        /*0042*/ 	.short	0x0a00


	//----- nvinfo : EIATTR_PARAM_CBANK
	.align		4
        /*0044*/ 	.byte	0x04, 0x0a
        /*0046*/ 	.short	(.L_110 - .L_109)
	.align		4
.L_109:
        /*0048*/ 	.word	index@(.nv.constant0._ZN7cutlass13device_kernelIN5flash11enable_sm90INS1_16FlashAttnFwdSm90INS1_25CollectiveMainloopFwdSm90ILi2EN4cute5tupleIJNS5_1CILi1EEES8_S8_EEENS6_IJNS7_ILi192EEENS7_ILi128EEENS7_ILi96EEEEEELi96ENS_6half_tEfNS_4arch4Sm90ELb0ELb1ELb0ELb0ELb1ELb0ELb0ELb0ELb1ELb1ELb1ELb0EEENS1_21CollectiveEpilogueFwdINS6_IJSA_SC_SB_EEES9_SE_SG_Li384ELb0ELb1ELb1ELb0EEENS1_19SingleTileSchedulerILb0ELb1ELb1ELi192EEEEEEEEEvNT_6ParamsE)
        /*004c*/ 	.short	0x0380
        /*004e*/ 	.short	0x0a00


	//----- nvinfo : EIATTR_SW_WAR
	.align		4
.L_110:
        /*0050*/ 	.byte	0x04, 0x36
        /*0052*/ 	.short	(.L_112 - .L_111)
.L_111:
        /*0054*/ 	.word	0x00000008
.L_112:


//--------------------- .nv.info._ZN7cutlass13device_kernelIN5flash11enable_sm90INS1_16FlashAttnFwdSm90INS1_25CollectiveMainloopFwdSm90ILi2EN4cute5tupleIJNS5_1CILi1EEES8_S8_EEENS6_IJNS7_ILi192EEENS7_ILi128EEENS7_ILi96EEEEEELi96ENS_6half_tEfNS_4arch4Sm90ELb0ELb1ELb0ELb1ELb1ELb0ELb0ELb0ELb1ELb1ELb1ELb0EEENS1_21CollectiveEpilogueFwdINS6_IJSA_SC_SB_EEES9_SE_SG_Li384ELb1ELb1ELb1ELb0EEENS1_36VarlenDynamicPersistentTileSchedulerILi192ELi128ELi384ELi128ELb1ELb1ELb1ELb1ELb0ELb1EEEEEEEEEvNT_6ParamsE --------------------------
	.section	.nv.info._ZN7cutlass13device_kernelIN5flash11enable_sm90INS1_16FlashAttnFwdSm90INS1_25CollectiveMainloopFwdSm90ILi2EN4cute5tupleIJNS5_1CILi1EEES8_S8_EEENS6_IJNS7_ILi192EEENS7_ILi128EEENS7_ILi96EEEEEELi96ENS_6half_tEfNS_4arch4Sm90ELb0ELb1ELb0ELb1ELb1ELb0ELb0ELb0ELb1ELb1ELb1ELb0EEENS1_21CollectiveEpilogueFwdINS6_IJSA_SC_SB_EEES9_SE_SG_Li384ELb1ELb1ELb1ELb0EEENS1_36VarlenDynamicPersistentTileSchedulerILi192ELi128ELi384ELi128ELb1ELb1ELb1ELb1ELb0ELb1EEEEEEEEEvNT_6ParamsE,"",@"SHT_CUDA_INFO"
	.sectionflags	@""
	.align	4


	//----- nvinfo : EIATTR_CUDA_API_VERSION
	.align		4
        /*0000*/ 	.byte	0x04, 0x37
        /*0002*/ 	.short	(.L_114 - .L_113)
.L_113:
        /*0004*/ 	.word	0x00000082


	//----- nvinfo : EIATTR_KPARAM_INFO
	.align		4
.L_114:
        /*0008*/ 	.byte	0x04, 0x17
        /*000a*/ 	.short	(.L_116 - .L_115)
.L_115:
        /*000c*/ 	.word	0x00000000
        /*0010*/ 	.short	0x0000
        /*0012*/ 	.short	0x0000
        /*0014*/ 	.byte	0x00, 0xf0, 0x01, 0x2a


	//----- nvinfo : EIATTR_SPARSE_MMA_MASK
	.align		4
.L_116:
        /*0018*/ 	.byte	0x03, 0x50
        /*001a*/ 	.short	0x0000


	//----- nvinfo : EIATTR_MAXREG_COUNT
	.align		4
        /*001c*/ 	.byte	0x03, 0x1b
        /*001e*/ 	.short	0x0080


	//----- nvinfo : EIATTR_MERCURY_ISA_VERSION
	.align		4
        /*0020*/ 	.byte	0x03, 0x5f
        /*0022*/ 	.short	0x0101


	//----- nvinfo : EIATTR_VRC_CTA_INIT_COUNT
	.align		4
        /*0024*/ 	.byte	0x02, 0x4a
	.zero		1
	.zero		1


	//----- nvinfo : EIATTR_EXIT_INSTR_OFFSETS
	.align		4
        /*0028*/ 	.byte	0x04, 0x1c
        /*002a*/ 	.short	(.L_118 - .L_117)


	//   ....[0]....
.L_117:
        /*002c*/ 	.word	0x00000010


	//----- nvinfo : EIATTR_MAX_THREADS
	.align		4
.L_118:
        /*0030*/ 	.byte	0x04, 0x05
        /*0032*/ 	.short	(.L_120 - .L_119)
.L_119:
        /*0034*/ 	.word	0x00000200
        /*0038*/ 	.word	0x00000001
        /*003c*/ 	.word	0x00000001


	//----- nvinfo : EIATTR_CBANK_PARAM_SIZE
	.align		4
.L_120:
        /*0040*/ 	.byte	0x03, 0x19
        /*0042*/ 	.short	0x0a80


	//----- nvinfo : EIATTR_PARAM_CBANK
	.align		4
        /*0044*/ 	.byte	0x04, 0x0a
        /*0046*/ 	.short	(.L_122 - .L_121)
	.align		4
.L_121:
        /*0048*/ 	.word	index@(.nv.constant0._ZN7cutlass13device_kernelIN5flash11enable_sm90INS1_16FlashAttnFwdSm90INS1_25CollectiveMainloopFwdSm90ILi2EN4cute5tupleIJNS5_1CILi1EEES8_S8_EEENS6_IJNS7_ILi192EEENS7_ILi128EEENS7_ILi96EEEEEELi96ENS_6half_tEfNS_4arch4Sm90ELb0ELb1ELb0ELb1ELb1ELb0ELb0ELb0ELb1ELb1ELb1ELb0EEENS1_21CollectiveEpilogueFwdINS6_IJSA_SC_SB_EEES9_SE_SG_Li384ELb1ELb1ELb1ELb0EEENS1_36VarlenDynamicPersistentTileSchedulerILi192ELi128ELi384ELi128ELb1ELb1ELb1ELb1ELb0ELb1EEEEEEEEEvNT_6ParamsE)
        /*004c*/ 	.short	0x0380
        /*004e*/ 	.short	0x0a80


	//----- nvinfo : EIATTR_SW_WAR
	.align		4
.L_122:
        /*0050*/ 	.byte	0x04, 0x36
        /*0052*/ 	.short	(.L_124 - .L_123)
.L_123:
        /*0054*/ 	.word	0x00000008
.L_124:


//--------------------- .nv.info._ZN7cutlass13device_kernelIN5flash11enable_sm90INS1_16FlashAttnFwdSm90INS1_25CollectiveMainloopFwdSm90ILi2EN4cute5tupleIJNS5_1CILi1EEES8_S8_EEENS6_IJNS7_ILi192EEENS7_ILi128EEENS7_ILi96EEEEEELi96ENS_6half_tEfNS_4arch4Sm90ELb0ELb1ELb0ELb1ELb1ELb1ELb0ELb0ELb1ELb1ELb1ELb0EEENS1_21CollectiveEpilogueFwdINS6_IJSA_SC_SB_EEES9_SE_SG_Li384ELb1ELb1ELb1ELb0EEENS1_36VarlenDynamicPersistentTileSchedulerILi192ELi128ELi384ELi128ELb1ELb1ELb1ELb1ELb0ELb1EEEEEEEEEvNT_6ParamsE --------------------------
	.section	.nv.info._ZN7cutlass13device_kernelIN5flash11enable_sm90INS1_16FlashAttnFwdSm90INS1_25CollectiveMainloopFwdSm90ILi2EN4cute5tupleIJNS5_1CILi1EEES8_S8_EEENS6_IJNS7_ILi192EEENS7_ILi128EEENS7_ILi96EEEEEELi96ENS_6half_tEfNS_4arch4Sm90ELb0ELb1ELb0ELb1ELb1ELb1ELb0ELb0ELb1ELb1ELb1ELb0EEENS1_21CollectiveEpilogueFwdINS6_IJSA_SC_SB_EEES9_SE_SG_Li384ELb1ELb1ELb1ELb0EEENS1_36VarlenDynamicPersistentTileSchedulerILi192ELi128ELi384ELi128ELb1ELb1ELb1ELb1ELb0ELb1EEEEEEEEEvNT_6ParamsE,"",@"SHT_CUDA_INFO"
	.sectionflags	@""
	.align	4


	//----- nvinfo : EIATTR_CUDA_API_VERSION
	.align		4
        /*0000*/ 	.byte	0x04, 0x37
        /*0002*/ 	.short	(.L_126 - .L_125)
.L_125:
        /*0004*/ 	.word	0x00000082


	//----- nvinfo : EIATTR_KPARAM_INFO
	.align		4
.L_126:
        /*0008*/ 	.byte	0x04, 0x17
        /*000a*/ 	.short	(.L_128 - .L_127)
.L_127:
        /*000c*/ 	.word	0x00000000
        /*0010*/ 	.short	0x0000
        /*0012*/ 	.short	0x0000
        /*0014*/ 	.byte	0x00, 0xf0, 0x01, 0x2a


	//----- nvinfo : EIATTR_SPARSE_MMA_MASK
	.align		4
.L_128:
        /*0018*/ 	.byte	0x03, 0x50
        /*001a*/ 	.short	0x0000


	//----- nvinfo : EIATTR_MAXREG_COUNT
	.align		4
        /*001c*/ 	.byte	0x03, 0x1b
        /*001e*/ 	.short	0x0080


	//----- nvinfo : EIATTR_MERCURY_ISA_VERSION
	.align		4
        /*0020*/ 	.byte	0x03, 0x5f
        /*0022*/ 	.short	0x0101


	//----- nvinfo : EIATTR_VRC_CTA_INIT_COUNT
	.align		4
        /*0024*/ 	.byte	0x02, 0x4a
	.zero		1
	.zero		1


	//----- nvinfo : EIATTR_EXIT_INSTR_OFFSETS
	.align		4
        /*0028*/ 	.byte	0x04, 0x1c
        /*002a*/ 	.short	(.L_130 - .L_129)


	//   ....[0]....
.L_129:
        /*002c*/ 	.word	0x00000010


	//----- nvinfo : EIATTR_MAX_THREADS
	.align		4
.L_130:
        /*0030*/ 	.byte	0x04, 0x05
        /*0032*/ 	.short	(.L_132 - .L_131)
.L_131:
        /*0034*/ 	.word	0x00000200
        /*0038*/ 	.word	0x00000001
        /*003c*/ 	.word	0x00000001


	//----- nvinfo : EIATTR_CBANK_PARAM_SIZE
	.align		4
.L_132:
        /*0040*/ 	.byte	0x03, 0x19
        /*0042*/ 	.short	0x0a80


	//----- nvinfo : EIATTR_PARAM_CBANK
	.align		4
        /*0044*/ 	.byte	0x04, 0x0a
        /*0046*/ 	.short	(.L_134 - .L_133)
	.align		4
.L_133:
        /*0048*/ 	.word	index@(.nv.constant0._ZN7cutlass13device_kernelIN5flash11enable_sm90INS1_16FlashAttnFwdSm90INS1_25CollectiveMainloopFwdSm90ILi2EN4cute5tupleIJNS5_1CILi1EEES8_S8_EEENS6_IJNS7_ILi192EEENS7_ILi128EEENS7_ILi96EEEEEELi96ENS_6half_tEfNS_4arch4Sm90ELb0ELb1ELb0ELb1ELb1ELb1ELb0ELb0ELb1ELb1ELb1ELb0EEENS1_21CollectiveEpilogueFwdINS6_IJSA_SC_SB_EEES9_SE_SG_Li384ELb1ELb1ELb1ELb0EEENS1_36VarlenDynamicPersistentTileSchedulerILi192ELi128ELi384ELi128ELb1ELb1ELb1ELb1ELb0ELb1EEEEEEEEEvNT_6ParamsE)
        /*004c*/ 	.short	0x0380
        /*004e*/ 	.short	0x0a80


	//----- nvinfo : EIATTR_SW_WAR
	.align		4
.L_134:
        /*0050*/ 	.byte	0x04, 0x36
        /*0052*/ 	.short	(.L_136 - .L_135)
.L_135:
        /*0054*/ 	.word	0x00000008
.L_136:


//--------------------- .nv.info._ZN7cutlass13device_kernelIN5flash11enable_sm90INS1_16FlashAttnFwdSm90INS1_25CollectiveMainloopFwdSm90ILi2EN4cute5tupleIJNS5_1CILi1EEES8_S8_EEENS6_IJNS7_ILi192EEENS7_ILi128EEENS7_ILi96EEEEEELi96ENS_6half_tEfNS_4arch4Sm90ELb1ELb0ELb0ELb0ELb1ELb0ELb0ELb0ELb1ELb1ELb1ELb0EEENS1_21CollectiveEpilogueFwdINS6_IJSA_SC_SB_EEES9_SE_SG_Li384ELb0ELb1ELb1ELb0EEENS1_19SingleTileSchedulerILb0ELb1ELb1ELi192EEEEEEEEEvNT_6ParamsE --------------------------
	.section	.nv.info._ZN7cutlass13device_kernelIN5flash11enable_sm90INS1_16FlashAttnFwdSm90INS1_25CollectiveMainloopFwdSm90ILi2EN4cute5tupleIJNS5_1CILi1EEES8_S8_EEENS6_IJNS7_ILi192EEENS7_ILi128EEENS7_ILi96EEEEEELi96ENS_6half_tEfNS_4arch4Sm90ELb1ELb0ELb0ELb0ELb1ELb0ELb0ELb0ELb1ELb1ELb1ELb0EEENS1_21CollectiveEpilogueFwdINS6_IJSA_SC_SB_EEES9_SE_SG_Li384ELb0ELb1ELb1ELb0EEENS1_19SingleTileSchedulerILb0ELb1ELb1ELi192EEEEEEEEEvNT_6ParamsE,"",@"SHT_CUDA_INFO"
	.sectionflags	@""
	.align	4


	//----- nvinfo : EIATTR_CUDA_API_VERSION
	.align		4
        /*0000*/ 	.byte	0x04, 0x37
        /*0002*/ 	.short	(.L_138 - .L_137)
.L_137:
        /*0004*/ 	.word	0x00000082


	//----- nvinfo : EIATTR_KPARAM_INFO
	.align		4
.L_138:
        /*0008*/ 	.byte	0x04, 0x17
        /*000a*/ 	.short	(.L_140 - .L_139)
.L_139:
        /*000c*/ 	.word	0x00000000
        /*0010*/ 	.short	0x0000
        /*0012*/ 	.short	0x0000
        /*0014*/ 	.byte	0x00, 0xf0, 0x01, 0x28


	//----- nvinfo : EIATTR_SPARSE_MMA_MASK
	.align		4
.L_140:
        /*0018*/ 	.byte	0x03, 0x50
        /*001a*/ 	.short	0x0000


	//----- nvinfo : EIATTR_MAXREG_COUNT
	.align		4
        /*001c*/ 	.byte	0x03, 0x1b
        /*001e*/ 	.short	0x0080


	//----- nvinfo : EIATTR_MERCURY_ISA_VERSION
	.align		4
        /*0020*/ 	.byte	0x03, 0x5f
        /*0022*/ 	.short	0x0101


	//----- nvinfo : EIATTR_VRC_CTA_INIT_COUNT
	.align		4
        /*0024*/ 	.byte	0x02, 0x4a
	.zero		1
	.zero		1


	//----- nvinfo : EIATTR_EXIT_INSTR_OFFSETS
	.align		4
        /*0028*/ 	.byte	0x04, 0x1c
        /*002a*/ 	.short	(.L_142 - .L_141)


	//   ....[0]....
.L_141:
        /*002c*/ 	.word	0x00000010


	//----- nvinfo : EIATTR_MAX_THREADS
	.align		4
.L_142:
        /*0030*/ 	.byte	0x04, 0x05
        /*0032*/ 	.short	(.L_144 - .L_143)
.L_143:
        /*0034*/ 	.word	0x00000200
        /*0038*/ 	.word	0x00000001
        /*003c*/ 	.word	0x00000001


	//----- nvinfo : EIATTR_CBANK_PARAM_SIZE
	.align		4
.L_144:
        /*0040*/ 	.byte	0x03, 0x19
        /*0042*/ 	.short	0x0a00


	//----- nvinfo : EIATTR_PARAM_CBANK
	.align		4
        /*0044*/ 	.byte	0x04, 0x0a
        /*0046*/ 	.short	(.L_146 - .L_145)
	.align		4
.L_145:
        /*0048*/ 	.word	index@(.nv.constant0._ZN7cutlass13device_kernelIN5flash11enable_sm90INS1_16FlashAttnFwdSm90INS1_25CollectiveMainloopFwdSm90ILi2EN4cute5tupleIJNS5_1CILi1EEES8_S8_EEENS6_IJNS7_ILi192EEENS7_ILi128EEENS7_ILi96EEEEEELi96ENS_6half_tEfNS_4arch4Sm90ELb1ELb0ELb0ELb0ELb1ELb0ELb0ELb0ELb1ELb1ELb1ELb0EEENS1_21CollectiveEpilogueFwdINS6_IJSA_SC_SB_EEES9_SE_SG_Li384ELb0ELb1ELb1ELb0EEENS1_19SingleTileSchedulerILb0ELb1ELb1ELi192EEEEEEEEEvNT_6ParamsE)
        /*004c*/ 	.short	0x0380
        /*004e*/ 	.short	0x0a00


	//----- nvinfo : EIATTR_SW_WAR
	.align		4
.L_146:
        /*0050*/ 	.byte	0x04, 0x36
        /*0052*/ 	.short	(.L_148 - .L_147)
.L_147:
        /*0054*/ 	.word	0x00000008
.L_148:


//--------------------- .nv.info._ZN7cutlass13device_kernelIN5flash11enable_sm90INS1_16FlashAttnFwdSm90INS1_25CollectiveMainloopFwdSm90ILi2EN4cute5tupleIJNS5_1CILi1EEES8_S8_EEENS6_IJNS7_ILi192EEENS7_ILi128EEENS7_ILi96EEEEEELi96ENS_6half_tEfNS_4arch4Sm90ELb1ELb0ELb0ELb1ELb1ELb0ELb0ELb0ELb1ELb1ELb1ELb0EEENS1_21CollectiveEpilogueFwdINS6_IJSA_SC_SB_EEES9_SE_SG_Li384ELb1ELb1ELb1ELb0EEENS1_36VarlenDynamicPersistentTileSchedulerILi192ELi128ELi384ELi128ELb1ELb1ELb1ELb1ELb1ELb1EEEEEEEEEvNT_6ParamsE --------------------------
	.section	.nv.info._ZN7cutlass13device_kernelIN5flash11enable_sm90INS1_16FlashAttnFwdSm90INS1_25CollectiveMainloopFwdSm90ILi2EN4cute5tupleIJNS5_1CILi1EEES8_S8_EEENS6_IJNS7_ILi192EEENS7_ILi128EEENS7_ILi96EEEEEELi96ENS_6half_tEfNS_4arch4Sm90ELb1ELb0ELb0ELb1ELb1ELb0ELb0ELb0ELb1ELb1ELb1ELb0EEENS1_21CollectiveEpilogueFwdINS6_IJSA_SC_SB_EEES9_SE_SG_Li384ELb1ELb1ELb1ELb0EEENS1_36VarlenDynamicPersistentTileSchedulerILi192ELi128ELi384ELi128ELb1ELb1ELb1ELb1ELb1ELb1EEEEEEEEEvNT_6ParamsE,"",@"SHT_CUDA_INFO"
	.sectionflags	@""
	.align	4


	//----- nvinfo : EIATTR_CUDA_API_VERSION
	.align		4
        /*0000*/ 	.byte	0x04, 0x37
        /*0002*/ 	.short	(.L_150 - .L_149)
.L_149:
        /*0004*/ 	.word	0x00000082


	//----- nvinfo : EIATTR_KPARAM_INFO
	.align		4
.L_150:
        /*0008*/ 	.byte	0x04, 0x17
        /*000a*/ 	.short	(.L_152 - .L_151)
.L_151:
        /*000c*/ 	.word	0x00000000
        /*0010*/ 	.short	0x0000
        /*0012*/ 	.short	0x0000
        /*0014*/ 	.byte	0x00, 0xf0, 0x01, 0x2a


	//----- nvinfo : EIATTR_SPARSE_MMA_MASK
	.align		4
.L_152:
        /*0018*/ 	.byte	0x03, 0x50
        /*001a*/ 	.short	0x0000


	//----- nvinfo : EIATTR_MAXREG_COUNT
	.align		4
        /*001c*/ 	.byte	0x03, 0x1b
        /*001e*/ 	.short	0x0080


	//----- nvinfo : EIATTR_MERCURY_ISA_VERSION
	.align		4
        /*0020*/ 	.byte	0x03, 0x5f
        /*0022*/ 	.short	0x0101


	//----- nvinfo : EIATTR_VRC_CTA_INIT_COUNT
	.align		4
        /*0024*/ 	.byte	0x02, 0x4a
	.zero		1
	.zero		1


	//----- nvinfo : EIATTR_EXIT_INSTR_OFFSETS
	.align		4
        /*0028*/ 	.byte	0x04, 0x1c
        /*002a*/ 	.short	(.L_154 - .L_153)


	//   ....[0]....
.L_153:
        /*002c*/ 	.word	0x00000010


	//----- nvinfo : EIATTR_MAX_THREADS
	.align		4
.L_154:
        /*0030*/ 	.byte	0x04, 0x05
        /*0032*/ 	.short	(.L_156 - .L_155)
.L_155:
        /*0034*/ 	.word	0x00000200
        /*0038*/ 	.word	0x00000001
        /*003c*/ 	.word	0x00000001


	//----- nvinfo : EIATTR_CBANK_PARAM_SIZE
	.align		4
.L_156:
        /*0040*/ 	.byte	0x03, 0x19
        /*0042*/ 	.short	0x0a80


	//----- nvinfo : EIATTR_PARAM_CBANK
	.align		4
        /*0044*/ 	.byte	0x04, 0x0a
        /*0046*/ 	.short	(.L_158 - .L_157)
	.align		4
.L_157:
        /*0048*/ 	.word	index@(.nv.constant0._ZN7cutlass13device_kernelIN5flash11enable_sm90INS1_16FlashAttnFwdSm90INS1_25CollectiveMainloopFwdSm90ILi2EN4cute5tupleIJNS5_1CILi1EEES8_S8_EEENS6_IJNS7_ILi192EEENS7_ILi128EEENS7_ILi96EEEEEELi96ENS_6half_tEfNS_4arch4Sm90ELb1ELb0ELb0ELb1ELb1ELb0ELb0ELb0ELb1ELb1ELb1ELb0EEENS1_21CollectiveEpilogueFwdINS6_IJSA_SC_SB_EEES9_SE_SG_Li384ELb1ELb1ELb1ELb0EEENS1_36VarlenDynamicPersistentTileSchedulerILi192ELi128ELi384ELi128ELb1ELb1ELb1ELb1ELb1ELb1EEEEEEEEEvNT_6ParamsE)
        /*004c*/ 	.short	0x0380
        /*004e*/ 	.short	0x0a80


	//----- nvinfo : EIATTR_SW_WAR
	.align		4
.L_158:
        /*0050*/ 	.byte	0x04, 0x36
        /*0052*/ 	.short	(.L_160 - .L_159)
.L_159:
        /*0054*/ 	.word	0x00000008
.L_160:


//--------------------- .nv.info._ZN7cutlass13device_kernelIN5flash11enable_sm90INS1_16FlashAttnFwdSm90INS1_25CollectiveMainloopFwdSm90ILi2EN4cute5tupleIJNS5_1CILi1EEES8_S8_EEENS6_IJNS7_ILi192EEENS7_ILi128EEENS7_ILi96EEEEEELi96ENS_6half_tEfNS_4arch4Sm90ELb1ELb0ELb0ELb1ELb1ELb1ELb0ELb0ELb1ELb1ELb1ELb0EEENS1_21CollectiveEpilogueFwdINS6_IJSA_SC_SB_EEES9_SE_SG_Li384ELb1ELb1ELb1ELb0EEENS1_36VarlenDynamicPersistentTileSchedulerILi192ELi128ELi384ELi128ELb1ELb1ELb1ELb1ELb1ELb1EEEEEEEEEvNT_6ParamsE --------------------------
	.section	.nv.info._ZN7cutlass13device_kernelIN5flash11enable_sm90INS1_16FlashAttnFwdSm90INS1_25CollectiveMainloopFwdSm90ILi2EN4cute5tupleIJNS5_1CILi1EEES8_S8_EEENS6_IJNS7_ILi192EEENS7_ILi128EEENS7_ILi96EEEEEELi96ENS_6half_tEfNS_4arch4Sm90ELb1ELb0ELb0ELb1ELb1ELb1ELb0ELb0ELb1ELb1ELb1ELb0EEENS1_21CollectiveEpilogueFwdINS6_IJSA_SC_SB_EEES9_SE_SG_Li384ELb1ELb1ELb1ELb0EEENS1_36VarlenDynamicPersistentTileSchedulerILi192ELi128ELi384ELi128ELb1ELb1ELb1ELb1ELb1ELb1EEEEEEEEEvNT_6ParamsE,"",@"SHT_CUDA_INFO"
	.sectionflags	@""
	.align	4


	//----- nvinfo : EIATTR_CUDA_API_VERSION
	.align		4
        /*0000*/ 	.byte	0x04, 0x37
        /*0002*/ 	.short	(.L_162 - .L_161)
.L_161:
        /*0004*/ 	.word	0x00000082


	//----- nvinfo : EIATTR_KPARAM_INFO
	.align		4
.L_162:
        /*0008*/ 	.byte	0x04, 0x17
        /*000a*/ 	.short	(.L_164 - .L_163)
.L_163:
        /*000c*/ 	.word	0x00000000
        /*0010*/ 	.short	0x0000
        /*0012*/ 	.short	0x0000
        /*0014*/ 	.byte	0x00, 0xf0, 0x01, 0x2a


	//----- nvinfo : EIATTR_SPARSE_MMA_MASK
	.align		4
.L_164:
        /*0018*/ 	.byte	0x03, 0x50
        /*001a*/ 	.short	0x0000


	//----- nvinfo : EIATTR_MAXREG_COUNT
	.align		4
        /*001c*/ 	.byte	0x03, 0x1b
        /*001e*/ 	.short	0x0080


	//----- nvinfo : EIATTR_MERCURY_ISA_VERSION
	.align		4
        /*0020*/ 	.byte	0x03, 0x5f
        /*0022*/ 	.short	0x0101


	//----- nvinfo : EIATTR_VRC_CTA_INIT_COUNT
	.align		4
        /*0024*/ 	.byte	0x02, 0x4a
	.zero		1
	.zero		1


	//----- nvinfo : EIATTR_EXIT_INSTR_OFFSETS
	.align		4
        /*0028*/ 	.byte	0x04, 0x1c
        /*002a*/ 	.short	(.L_166 - .L_165)


	//   ....[0]....
.L_165:
        /*002c*/ 	.word	0x00000010


	//----- nvinfo : EIATTR_MAX_THREADS
	.align		4
.L_166:
        /*0030*/ 	.byte	0x04, 0x05
        /*0032*/ 	.short	(.L_168 - .L_167)
.L_167:
        /*0034*/ 	.word	0x00000200
        /*0038*/ 	.word	0x00000001
        /*003c*/ 	.word	0x00000001


	//----- nvinfo : EIATTR_CBANK_PARAM_SIZE
	.align		4
.L_168:
        /*0040*/ 	.byte	0x03, 0x19
        /*0042*/ 	.short	0x0a80


	//----- nvinfo : EIATTR_PARAM_CBANK
	.align		4
        /*0044*/ 	.byte	0x04, 0x0a
        /*0046*/ 	.short	(.L_170 - .L_169)
	.align		4
.L_169:
        /*0048*/ 	.word	index@(.nv.constant0._ZN7cutlass13device_kernelIN5flash11enable_sm90INS1_16FlashAttnFwdSm90INS1_25CollectiveMainloopFwdSm90ILi2EN4cute5tupleIJNS5_1CILi1EEES8_S8_EEENS6_IJNS7_ILi192EEENS7_ILi128EEENS7_ILi96EEEEEELi96ENS_6half_tEfNS_4arch4Sm90ELb1ELb0ELb0ELb1ELb1ELb1ELb0ELb0ELb1ELb1ELb1ELb0EEENS1_21CollectiveEpilogueFwdINS6_IJSA_SC_SB_EEES9_SE_SG_Li384ELb1ELb1ELb1ELb0EEENS1_36VarlenDynamicPersistentTileSchedulerILi192ELi128ELi384ELi128ELb1ELb1ELb1ELb1ELb1ELb1EEEEEEEEEvNT_6ParamsE)
        /*004c*/ 	.short	0x0380
        /*004e*/ 	.short	0x0a80


	//----- nvinfo : EIATTR_SW_WAR
	.align		4
.L_170:
        /*0050*/ 	.byte	0x04, 0x36
        /*0052*/ 	.short	(.L_172 - .L_171)
.L_171:
        /*0054*/ 	.word	0x00000008
.L_172:


//--------------------- .nv.callgraph             --------------------------
	.section	.nv.callgraph,"",@"SHT_CUDA_CALLGRAPH"
	.align	4
	.sectionentsize	8
	.align		4
        /*0000*/ 	.word	0x00000000
	.align		4
        /*0004*/ 	.word	0xffffffff
	.align		4
        /*0008*/ 	.word	0x00000000
	.align		4
        /*000c*/ 	.word	0xfffffffe
	.align		4
        /*0010*/ 	.word	0x00000000
	.align		4
        /*0014*/ 	.word	0xfffffffd
	.align		4
        /*0018*/ 	.word	0x00000000
	.align		4
        /*001c*/ 	.word	0xfffffffc


//--------------------- .nv.constant4             --------------------------
	.section	.nv.constant4,"a",@progbits
	.align	8
	.align		8
.nv.constant4:
        /*0000*/ 	.dword	_ZN77_INTERNAL_7e686fc0_41_flash_fwd_hdim96_fp16_paged_split_sm90_cu_ceb34e2a_39874cuda3std3__45__cpo5beginE
	.align		8
        /*0008*/ 	.dword	_ZN77_INTERNAL_7e686fc0_41_flash_fwd_hdim96_fp16_paged_split_sm90_cu_ceb34e2a_39874cuda3std3__45__cpo3endE
	.align		8
        /*0010*/ 	.dword	_ZN77_INTERNAL_7e686fc0_41_flash_fwd_hdim96_fp16_paged_split_sm90_cu_ceb34e2a_39874cuda3std3__45__cpo6cbeginE
	.align		8
        /*0018*/ 	.dword	_ZN77_INTERNAL_7e686fc0_41_flash_fwd_hdim96_fp16_paged_split_sm90_cu_ceb34e2a_39874cuda3std3__45__cpo4cendE
	.align		8
        /*0020*/ 	.dword	_ZN77_INTERNAL_7e686fc0_41_flash_fwd_hdim96_fp16_paged_split_sm90_cu_ceb34e2a_39874cuda3std3__479_GLOBAL__N__7e686fc0_41_flash_fwd_hdim96_fp16_paged_split_sm90_cu_ceb34e2a_39876ignoreE
	.align		8
        /*0028*/ 	.dword	_ZN77_INTERNAL_7e686fc0_41_flash_fwd_hdim96_fp16_paged_split_sm90_cu_ceb34e2a_39874cuda3std3__419piecewise_constructE
	.align		8
        /*0030*/ 	.dword	_ZN77_INTERNAL_7e686fc0_41_flash_fwd_hdim96_fp16_paged_split_sm90_cu_ceb34e2a_39874cuda3std3__48in_placeE
	.align		8
        /*0038*/ 	.dword	_ZN77_INTERNAL_7e686fc0_41_flash_fwd_hdim96_fp16_paged_split_sm90_cu_ceb34e2a_39874cuda3std6ranges3__45__cpo4swapE
	.align		8
        /*0040*/ 	.dword	_ZN77_INTERNAL_7e686fc0_41_flash_fwd_hdim96_fp16_paged_split_sm90_cu_ceb34e2a_39874cuda3std6ranges3__45__cpo9iter_moveE
	.align		8
        /*0048*/ 	.dword	_ZN77_INTERNAL_7e686fc0_41_flash_fwd_hdim96_fp16_paged_split_sm90_cu_ceb34e2a_39874cute7productE
	.align		8
        /*0050*/ 	.dword	_ZN77_INTERNAL_7e686fc0_41_flash_fwd_hdim96_fp16_paged_split_sm90_cu_ceb34e2a_39874cute1_E


//--------------------- .text._ZN7cutlass13device_kernelIN5flash11enable_sm90INS1_16FlashAttnFwdSm90INS1_25CollectiveMainloopFwdSm90ILi2EN4cute5tupleIJNS5_1CILi1EEES8_S8_EEENS6_IJNS7_ILi192EEENS7_ILi128EEENS7_ILi96EEEEEELi96ENS_6half_tEfNS_4arch4Sm90ELb0ELb0ELb0ELb0ELb1ELb0ELb0ELb0ELb1ELb1ELb1ELb0EEENS1_21CollectiveEpilogueFwdINS6_IJSA_SC_SB_EEES9_SE_SG_Li384ELb0ELb1ELb1ELb0EEENS1_19SingleTileSchedulerILb0ELb1ELb1ELi192EEEEEEEEEvNT_6ParamsE --------------------------
	.section	.text._ZN7cutlass13device_kernelIN5flash11enable_sm90INS1_16FlashAttnFwdSm90INS1_25CollectiveMainloopFwdSm90ILi2EN4cute5tupleIJNS5_1CILi1EEES8_S8_EEENS6_IJNS7_ILi192EEENS7_ILi128EEENS7_ILi96EEEEEELi96ENS_6half_tEfNS_4arch4Sm90ELb0ELb0ELb0ELb0ELb1ELb0ELb0ELb0ELb1ELb1ELb1ELb0EEENS1_21CollectiveEpilogueFwdINS6_IJSA_SC_SB_EEES9_SE_SG_Li384ELb0ELb1ELb1ELb0EEENS1_19SingleTileSchedulerILb0ELb1ELb1ELi192EEEEEEEEEvNT_6ParamsE,"ax",@progbits
	.align	128
.text._ZN7cutlass13device_kernelIN5flash11enable_sm90INS1_16FlashAttnFwdSm90INS1_25CollectiveMainloopFwdSm90ILi2EN4cute5tupleIJNS5_1CILi1EEES8_S8_EEENS6_IJNS7_ILi192EEENS7_ILi128EEENS7_ILi96EEEEEELi96ENS_6half_tEfNS_4arch4Sm90ELb0ELb0ELb0ELb0ELb1ELb0ELb0ELb0ELb1ELb1ELb1ELb0EEENS1_21CollectiveEpilogueFwdINS6_IJSA_SC_SB_EEES9_SE_SG_Li384ELb0ELb1ELb1ELb0EEENS1_19SingleTileSchedulerILb0ELb1ELb1ELi192EEEEEEEEEvNT_6ParamsE:
        .type           _ZN7cutlass13device_kernelIN5flash11enable_sm90INS1_16FlashAttnFwdSm90INS1_25CollectiveMainloopFwdSm90ILi2EN4cute5tupleIJNS5_1CILi1EEES8_S8_EEENS6_IJNS7_ILi192EEENS7_ILi128EEENS7_ILi96EEEEEELi96ENS_6half_tEfNS_4arch4Sm90ELb0ELb0ELb0ELb0ELb1ELb0ELb0ELb0ELb1ELb1ELb1ELb0EEENS1_21CollectiveEpilogueFwdINS6_IJSA_SC_SB_EEES9_SE_SG_Li384ELb0ELb1ELb1ELb0EEENS1_19SingleTileSchedulerILb0ELb1ELb1ELi192EEEEEEEEEvNT_6ParamsE,@function
        .size           _ZN7cutlass13device_kernelIN5flash11enable_sm90INS1_16FlashAttnFwdSm90INS1_25CollectiveMainloopFwdSm90ILi2EN4cute5tupleIJNS5_1CILi1EEES8_S8_EEENS6_IJNS7_ILi192EEENS7_ILi128EEENS7_ILi96EEEEEELi96ENS_6half_tEfNS_4arch4Sm90ELb0ELb0ELb0ELb0ELb1ELb0ELb0ELb0ELb1ELb1ELb1ELb0EEENS1_21CollectiveEpilogueFwdINS6_IJSA_SC_SB_EEES9_SE_SG_Li384ELb0ELb1ELb1ELb0EEENS1_19SingleTileSchedulerILb0ELb1ELb1ELi192EEEEEEEEEvNT_6ParamsE,(.L_x_9 - _ZN7cutlass13device_kernelIN5flash11enable_sm90INS1_16FlashAttnFwdSm90INS1_25CollectiveMainloopFwdSm90ILi2EN4cute5tupleIJNS5_1CILi1EEES8_S8_EEENS6_IJNS7_ILi192EEENS7_ILi128EEENS7_ILi96EEEEEELi96ENS_6half_tEfNS_4arch4Sm90ELb0ELb0ELb0ELb0ELb1ELb0ELb0ELb0ELb1ELb1ELb1ELb0EEENS1_21CollectiveEpilogueFwdINS6_IJSA_SC_SB_EEES9_SE_SG_Li384ELb0ELb1ELb1ELb0EEENS1_19SingleTileSchedulerILb0ELb1ELb1ELi192EEEEEEEEEvNT_6ParamsE)
        .other          _ZN7cutlass13device_kernelIN5flash11enable_sm90INS1_16FlashAttnFwdSm90INS1_25CollectiveMainloopFwdSm90ILi2EN4cute5tupleIJNS5_1CILi1EEES8_S8_EEENS6_IJNS7_ILi192EEENS7_ILi128EEENS7_ILi96EEEEEELi96ENS_6half_tEfNS_4arch4Sm90ELb0ELb0ELb0ELb0ELb1ELb0ELb0ELb0ELb1ELb1ELb1ELb0EEENS1_21CollectiveEpilogueFwdINS6_IJSA_SC_SB_EEES9_SE_SG_Li384ELb0ELb1ELb1ELb0EEENS1_19SingleTileSchedulerILb0ELb1ELb1ELi192EEEEEEEEEvNT_6ParamsE,@"STO_CUDA_ENTRY STV_DEFAULT"
_ZN7cutlass13device_kernelIN5flash11enable_sm90INS1_16FlashAttnFwdSm90INS1_25CollectiveMainloopFwdSm90ILi2EN4cute5tupleIJNS5_1CILi1EEES8_S8_EEENS6_IJNS7_ILi192EEENS7_ILi128EEENS7_ILi96EEEEEELi96ENS_6half_tEfNS_4arch4Sm90ELb0ELb0ELb0ELb0ELb1ELb0ELb0ELb0ELb1ELb1ELb1ELb0EEENS1_21CollectiveEpilogueFwdINS6_IJSA_SC_SB_EEES9_SE_SG_Li384ELb0ELb1ELb1ELb0EEENS1_19SingleTileSchedulerILb0ELb1ELb1ELi192EEEEEEEEEvNT_6ParamsE:
[----:B------:R-:W-:Y:S01]  /*0000*/  LDC R1, c[0x0][0x37c] ;  /* 0x0000df00ff017b82 */ /* 0x000fe20000000800 */
[----:B------:R-:W-:Y:S05]  /*0010*/  EXIT ;  /* 0x000000000000794d */ /* 0x000fea0003800000 */
.L_x_0:
[----:B------:R-:W-:-:S00]  /*0020*/  BRA `(.L_x_0) ;  /* 0xfffffffc00fc7947 */ /* 0x000fc0000383ffff */
[----:B------:R-:W-:-:S00]  /*0030*/  NOP ;  /* 0x0000000000007918 */ /* 0x000fc00000000000 */
        /* <DEDUP_REMOVED lines=12> */
.L_x_9:


//--------------------- .text._ZN7cutlass13device_kernelIN5flash11enable_sm90INS1_16FlashAttnFwdSm90INS1_25CollectiveMainloopFwdSm90ILi2EN4cute5tupleIJNS5_1CILi1EEES8_S8_EEENS6_IJNS7_ILi192EEENS7_ILi128EEENS7_ILi96EEEEEELi96ENS_6half_tEfNS_4arch4Sm90ELb0ELb0ELb0ELb1ELb1ELb0ELb0ELb0ELb1ELb1ELb1ELb0EEENS1_21CollectiveEpilogueFwdINS6_IJSA_SC_SB_EEES9_SE_SG_Li384ELb1ELb1ELb1ELb0EEENS1_36VarlenDynamicPersistentTileSchedulerILi192ELi128ELi384ELi128ELb1ELb1ELb1ELb0ELb1ELb1EEEEEEEEEvNT_6ParamsE --------------------------
	.section	.text._ZN7cutlass13device_kernelIN5flash11enable_sm90INS1_16FlashAttnFwdSm90INS1_25CollectiveMainloopFwdSm90ILi2EN4cute5tupleIJNS5_1CILi1EEES8_S8_EEENS6_IJNS7_ILi192EEENS7_ILi128EEENS7_ILi96EEEEEELi96ENS_6half_tEfNS_4arch4Sm90ELb0ELb0ELb0ELb1ELb1ELb0ELb0ELb0ELb1ELb1ELb1ELb0EEENS1_21CollectiveEpilogueFwdINS6_IJSA_SC_SB_EEES9_SE_SG_Li384ELb1ELb1ELb1ELb0EEENS1_36VarlenDynamicPersistentTileSchedulerILi192ELi128ELi384ELi128ELb1ELb1ELb1ELb0ELb1ELb1EEEEEEEEEvNT_6ParamsE,"ax",@progbits
	.align	128
.text._ZN7cutlass13device_kernelIN5flash11enable_sm90INS1_16FlashAttnFwdSm90INS1_25CollectiveMainloopFwdSm90ILi2EN4cute5tupleIJNS5_1CILi1EEES8_S8_EEENS6_IJNS7_ILi192EEENS7_ILi128EEENS7_ILi96EEEEEELi96ENS_6half_tEfNS_4arch4Sm90ELb0ELb0ELb0ELb1ELb1ELb0ELb0ELb0ELb1ELb1ELb1ELb0EEENS1_21CollectiveEpilogueFwdINS6_IJSA_SC_SB_EEES9_SE_SG_Li384ELb1ELb1ELb1ELb0EEENS1_36VarlenDynamicPersistentTileSchedulerILi192ELi128ELi384ELi128ELb1ELb1ELb1ELb0ELb1ELb1EEEEEEEEEvNT_6ParamsE:
        .type           _ZN7cutlass13device_kernelIN5flash11enable_sm90INS1_16FlashAttnFwdSm90INS1_25CollectiveMainloopFwdSm90ILi2EN4cute5tupleIJNS5_1CILi1EEES8_S8_EEENS6_IJNS7_ILi192EEENS7_ILi128EEENS7_ILi96EEEEEELi96ENS_6half_tEfNS_4arch4Sm90ELb0ELb0ELb0ELb1ELb1ELb0ELb0ELb0ELb1ELb1ELb1ELb0EEENS1_21CollectiveEpilogueFwdINS6_IJSA_SC_SB_EEES9_SE_SG_Li384ELb1ELb1ELb1ELb0EEENS1_36VarlenDynamicPersistentTileSchedulerILi192ELi128ELi384ELi128ELb1ELb1ELb1ELb0ELb1ELb1EEEEEEEEEvNT_6ParamsE,@function
        .size           _ZN7cutlass13device_kernelIN5flash11enable_sm90INS1_16FlashAttnFwdSm90INS1_25CollectiveMainloopFwdSm90ILi2EN4cute5tupleIJNS5_1CILi1EEES8_S8_EEENS6_IJNS7_ILi192EEENS7_ILi128EEENS7_ILi96EEEEEELi96ENS_6half_tEfNS_4arch4Sm90ELb0ELb0ELb0ELb1ELb1ELb0ELb0ELb0ELb1ELb1ELb1ELb0EEENS1_21CollectiveEpilogueFwdINS6_IJSA_SC_SB_EEES9_SE_SG_Li384ELb1ELb1ELb1ELb0EEENS1_36VarlenDynamicPersistentTileSchedulerILi192ELi128ELi384ELi128ELb1ELb1ELb1ELb0ELb1ELb1EEEEEEEEEvNT_6ParamsE,(.L_x_10 - _ZN7cutlass13device_kernelIN5flash11enable_sm90INS1_16FlashAttnFwdSm90INS1_25CollectiveMainloopFwdSm90ILi2EN4cute5tupleIJNS5_1CILi1EEES8_S8_EEENS6_IJNS7_ILi192EEENS7_ILi128EEENS7_ILi96EEEEEELi96ENS_6half_tEfNS_4arch4Sm90ELb0ELb0ELb0ELb1ELb1ELb0ELb0ELb0ELb1ELb1ELb1ELb0EEENS1_21CollectiveEpilogueFwdINS6_IJSA_SC_SB_EEES9_SE_SG_Li384ELb1ELb1ELb1ELb0EEENS1_36VarlenDynamicPersistentTileSchedulerILi192ELi128ELi384ELi128ELb1ELb1ELb1ELb0ELb1ELb1EEEEEEEEEvNT_6ParamsE)
        .other          _ZN7cutlass13device_kernelIN5flash11enable_sm90INS1_16FlashAttnFwdSm90INS1_25CollectiveMainloopFwdSm90ILi2EN4cute5tupleIJNS5_1CILi1EEES8_S8_EEENS6_IJNS7_ILi192EEENS7_ILi128EEENS7_ILi96EEEEEELi96ENS_6half_tEfNS_4arch4Sm90ELb0ELb0ELb0ELb1ELb1ELb0ELb0ELb0ELb1ELb1ELb1ELb0EEENS1_21CollectiveEpilogueFwdINS6_IJSA_SC_SB_EEES9_SE_SG_Li384ELb1ELb1ELb1ELb0EEENS1_36VarlenDynamicPersistentTileSchedulerILi192ELi128ELi384ELi128ELb1ELb1ELb1ELb0ELb1ELb1EEEEEEEEEvNT_6ParamsE,@"STO_CUDA_ENTRY STV_DEFAULT"
_ZN7cutlass13device_kernelIN5flash11enable_sm90INS1_16FlashAttnFwdSm90INS1_25CollectiveMainloopFwdSm90ILi2EN4cute5tupleIJNS5_1CILi1EEES8_S8_EEENS6_IJNS7_ILi192EEENS7_ILi128EEENS7_ILi96EEEEEELi96ENS_6half_tEfNS_4arch4Sm90ELb0ELb0ELb0ELb1ELb1ELb0ELb0ELb0ELb1ELb1ELb1ELb0EEENS1_21CollectiveEpilogueFwdINS6_IJSA_SC_SB_EEES9_SE_SG_Li384ELb1ELb1ELb1ELb0EEENS1_36VarlenDynamicPersistentTileSchedulerILi192ELi128ELi384ELi128ELb1ELb1ELb1ELb0ELb1ELb1EEEEEEEEEvNT_6ParamsE:
[----:B------:R-:W-:Y:S01]  /*0000*/  LDC R1, c[0x0][0x37c] ;  /* 0x0000df00ff017b82 */ /* 0x000fe20000000800 */
[----:B------:R-:W-:Y:S05]  /*0010*/  EXIT ;  /* 0x000000000000794d */ /* 0x000fea0003800000 */
.L_x_1:
        /* <DEDUP_REMOVED lines=14> */
.L_x_10:


//--------------------- .text._ZN7cutlass13device_kernelIN5flash11enable_sm90INS1_16FlashAttnFwdSm90INS1_25CollectiveMainloopFwdSm90ILi2EN4cute5tupleIJNS5_1CILi1EEES8_S8_EEENS6_IJNS7_ILi192EEENS7_ILi128EEENS7_ILi96EEEEEELi96ENS_6half_tEfNS_4arch4Sm90ELb0ELb0ELb0ELb1ELb1ELb1ELb0ELb0ELb1ELb1ELb1ELb0EEENS1_21CollectiveEpilogueFwdINS6_IJSA_SC_SB_EEES9_SE_SG_Li384ELb1ELb1ELb1ELb0EEENS1_36VarlenDynamicPersistentTileSchedulerILi192ELi128ELi384ELi128ELb1ELb1ELb1ELb0ELb1ELb1EEEEEEEEEvNT_6ParamsE --------------------------
	.section	.text._ZN7cutlass13device_kernelIN5flash11enable_sm90INS1_16FlashAttnFwdSm90INS1_25CollectiveMainloopFwdSm90ILi2EN4cute5tupleIJNS5_1CILi1EEES8_S8_EEENS6_IJNS7_ILi192EEENS7_ILi128EEENS7_ILi96EEEEEELi96ENS_6half_tEfNS_4arch4Sm90ELb0ELb0ELb0ELb1ELb1ELb1ELb0ELb0ELb1ELb1ELb1ELb0EEENS1_21CollectiveEpilogueFwdINS6_IJSA_SC_SB_EEES9_SE_SG_Li384ELb1ELb1ELb1ELb0EEENS1_36VarlenDynamicPersistentTileSchedulerILi192ELi128ELi384ELi128ELb1ELb1ELb1ELb0ELb1ELb1EEEEEEEEEvNT_6ParamsE,"ax",@progbits
	.align	128
.text._ZN7cutlass13device_kernelIN5flash11enable_sm90INS1_16FlashAttnFwdSm90INS1_25CollectiveMainloopFwdSm90ILi2EN4cute5tupleIJNS5_1CILi1EEES8_S8_EEENS6_IJNS7_ILi192EEENS7_ILi128EEENS7_ILi96EEEEEELi96ENS_6half_tEfNS_4arch4Sm90ELb0ELb0ELb0ELb1ELb1ELb1ELb0ELb0ELb1ELb1ELb1ELb0EEENS1_21CollectiveEpilogueFwdINS6_IJSA_SC_SB_EEES9_SE_SG_Li384ELb1ELb1ELb1ELb0EEENS1_36VarlenDynamicPersistentTileSchedulerILi192ELi128ELi384ELi128ELb1ELb1ELb1ELb0ELb1ELb1EEEEEEEEEvNT_6ParamsE:
        .type           _ZN7cutlass13device_kernelIN5flash11enable_sm90INS1_16FlashAttnFwdSm90INS1_25CollectiveMainloopFwdSm90ILi2EN4cute5tupleIJNS5_1CILi1EEES8_S8_EEENS6_IJNS7_ILi192EEENS7_ILi128EEENS7_ILi96EEEEEELi96ENS_6half_tEfNS_4arch4Sm90ELb0ELb0ELb0ELb1ELb1ELb1ELb0ELb0ELb1ELb1ELb1ELb0EEENS1_21CollectiveEpilogueFwdINS6_IJSA_SC_SB_EEES9_SE_SG_Li384ELb1ELb1ELb1ELb0EEENS1_36VarlenDynamicPersistentTileSchedulerILi192ELi128ELi384ELi128ELb1ELb1ELb1ELb0ELb1ELb1EEEEEEEEEvNT_6ParamsE,@function
        .size           _ZN7cutlass13device_kernelIN5flash11enable_sm90INS1_16FlashAttnFwdSm90INS1_25CollectiveMainloopFwdSm90ILi2EN4cute5tupleIJNS5_1CILi1EEES8_S8_EEENS6_IJNS7_ILi192EEENS7_ILi128EEENS7_ILi96EEEEEELi96ENS_6half_tEfNS_4arch4Sm90ELb0ELb0ELb0ELb1ELb1ELb1ELb0ELb0ELb1ELb1ELb1ELb0EEENS1_21CollectiveEpilogueFwdINS6_IJSA_SC_SB_EEES9_SE_SG_Li384ELb1ELb1ELb1ELb0EEENS1_36VarlenDynamicPersistentTileSchedulerILi192ELi128ELi384ELi128ELb1ELb1ELb1ELb0ELb1ELb1EEEEEEEEEvNT_6ParamsE,(.L_x_11 - _ZN7cutlass13device_kernelIN5flash11enable_sm90INS1_16FlashAttnFwdSm90INS1_25CollectiveMainloopFwdSm90ILi2EN4cute5tupleIJNS5_1CILi1EEES8_S8_EEENS6_IJNS7_ILi192EEENS7_ILi128EEENS7_ILi96EEEEEELi96ENS_6half_tEfNS_4arch4Sm90ELb0ELb0ELb0ELb1ELb1ELb1ELb0ELb0ELb1ELb1ELb1ELb0EEENS1_21CollectiveEpilogueFwdINS6_IJSA_SC_SB_EEES9_SE_SG_Li384ELb1ELb1ELb1ELb0EEENS1_36VarlenDynamicPersistentTileSchedulerILi192ELi128ELi384ELi128ELb1ELb1ELb1ELb0ELb1ELb1EEEEEEEEEvNT_6ParamsE)
        .other          _ZN7cutlass13device_kernelIN5flash11enable_sm90INS1_16FlashAttnFwdSm90INS1_25CollectiveMainloopFwdSm90ILi2EN4cute5tupleIJNS5_1CILi1EEES8_S8_EEENS6_IJNS7_ILi192EEENS7_ILi128EEENS7_ILi96EEEEEELi96ENS_6half_tEfNS_4arch4Sm90ELb0ELb0ELb0ELb1ELb1ELb1ELb0ELb0ELb1ELb1ELb1ELb0EEENS1_21CollectiveEpilogueFwdINS6_IJSA_SC_SB_EEES9_SE_SG_Li384ELb1ELb1ELb1ELb0EEENS1_36VarlenDynamicPersistentTileSchedulerILi192ELi128ELi384ELi128ELb1ELb1ELb1ELb0ELb1ELb1EEEEEEEEEvNT_6ParamsE,@"STO_CUDA_ENTRY STV_DEFAULT"
_ZN7cutlass13device_kernelIN5flash11enable_sm90INS1_16FlashAttnFwdSm90INS1_25CollectiveMainloopFwdSm90ILi2EN4cute5tupleIJNS5_1CILi1EEES8_S8_EEENS6_IJNS7_ILi192EEENS7_ILi128EEENS7_ILi96EEEEEELi96ENS_6half_tEfNS_4arch4Sm90ELb0ELb0ELb0ELb1ELb1ELb1ELb0ELb0ELb1ELb1ELb1ELb0EEENS1_21CollectiveEpilogueFwdINS6_IJSA_SC_SB_EEES9_SE_SG_Li384ELb1ELb1ELb1ELb0EEENS1_36VarlenDynamicPersistentTileSchedulerILi192ELi128ELi384ELi128ELb1ELb1ELb1ELb0ELb1ELb1EEEEEEEEEvNT_6ParamsE:
[----:B------:R-:W-:Y:S01]  /*0000*/  LDC R1, c[0x0][0x37c] ;  /* 0x0000df00ff017b82 */ /* 0x000fe20000000800 */
[----:B------:R-:W-:Y:S05]  /*0010*/  EXIT ;  /* 0x000000000000794d */ /* 0x000fea0003800000 */
.L_x_2:
        /* <DEDUP_REMOVED lines=14> */
.L_x_11:


//--------------------- .text._ZN7cutlass13device_kernelIN5flash11enable_sm90INS1_16FlashAttnFwdSm90INS1_25CollectiveMainloopFwdSm90ILi2EN4cute5tupleIJNS5_1CILi1EEES8_S8_EEENS6_IJNS7_ILi192EEENS7_ILi128EEENS7_ILi96EEEEEELi96ENS_6half_tEfNS_4arch4Sm90ELb0ELb1ELb0ELb0ELb1ELb0ELb0ELb0ELb1ELb1ELb1ELb0EEENS1_21CollectiveEpilogueFwdINS6_IJSA_SC_SB_EEES9_SE_SG_Li384ELb0ELb1ELb1ELb0EEENS1_19SingleTileSchedulerILb0ELb1ELb1ELi192EEEEEEEEEvNT_6ParamsE --------------------------
	.section	.text._ZN7cutlass13device_kernelIN5flash11enable_sm90INS1_16FlashAttnFwdSm90INS1_25CollectiveMainloopFwdSm90ILi2EN4cute5tupleIJNS5_1CILi1EEES8_S8_EEENS6_IJNS7_ILi192EEENS7_ILi128EEENS7_ILi96EEEEEELi96ENS_6half_tEfNS_4arch4Sm90ELb0ELb1ELb0ELb0ELb1ELb0ELb0ELb0ELb1ELb1ELb1ELb0EEENS1_21CollectiveEpilogueFwdINS6_IJSA_SC_SB_EEES9_SE_SG_Li384ELb0ELb1ELb1ELb0EEENS1_19SingleTileSchedulerILb0ELb1ELb1ELi192EEEEEEEEEvNT_6ParamsE,"ax",@progbits
	.align	128
.text._ZN7cutlass13device_kernelIN5flash11enable_sm90INS1_16FlashAttnFwdSm90INS1_25CollectiveMainloopFwdSm90ILi2EN4cute5tupleIJNS5_1CILi1EEES8_S8_EEENS6_IJNS7_ILi192EEENS7_ILi128EEENS7_ILi96EEEEEELi96ENS_6half_tEfNS_4arch4Sm90ELb0ELb1ELb0ELb0ELb1ELb0ELb0ELb0ELb1ELb1ELb1ELb0EEENS1_21CollectiveEpilogueFwdINS6_IJSA_SC_SB_EEES9_SE_SG_Li384ELb0ELb1ELb1ELb0EEENS1_19SingleTileSchedulerILb0ELb1ELb1ELi192EEEEEEEEEvNT_6ParamsE:
        .type           _ZN7cutlass13device_kernelIN5flash11enable_sm90INS1_16FlashAttnFwdSm90INS1_25CollectiveMainloopFwdSm90ILi2EN4cute5tupleIJNS5_1CILi1EEES8_S8_EEENS6_IJNS7_ILi192EEENS7_ILi128EEENS7_ILi96EEEEEELi96ENS_6half_tEfNS_4arch4Sm90ELb0ELb1ELb0ELb0ELb1ELb0ELb0ELb0ELb1ELb1ELb1ELb0EEENS1_21CollectiveEpilogueFwdINS6_IJSA_SC_SB_EEES9_SE_SG_Li384ELb0ELb1ELb1ELb0EEENS1_19SingleTileSchedulerILb0ELb1ELb1ELi192EEEEEEEEEvNT_6ParamsE,@function
        .size           _ZN7cutlass13device_kernelIN5flash11enable_sm90INS1_16FlashAttnFwdSm90INS1_25CollectiveMainloopFwdSm90ILi2EN4cute5tupleIJNS5_1CILi1EEES8_S8_EEENS6_IJNS7_ILi192EEENS7_ILi128EEENS7_ILi96EEEEEELi96ENS_6half_tEfNS_4arch4Sm90ELb0ELb1ELb0ELb0ELb1ELb0ELb0ELb0ELb1ELb1ELb1ELb0EEENS1_21CollectiveEpilogueFwdINS6_IJSA_SC_SB_EEES9_SE_SG_Li384ELb0ELb1ELb1ELb0EEENS1_19SingleTileSchedulerILb0ELb1ELb1ELi192EEEEEEEEEvNT_6ParamsE,(.L_x_12 - _ZN7cutlass13device_kernelIN5flash11enable_sm90INS1_16FlashAttnFwdSm90INS1_25CollectiveMainloopFwdSm90ILi2EN4cute5tupleIJNS5_1CILi1EEES8_S8_EEENS6_IJNS7_ILi192EEENS7_ILi128EEENS7_ILi96EEEEEELi96ENS_6half_tEfNS_4arch4Sm90ELb0ELb1ELb0ELb0ELb1ELb0ELb0ELb0ELb1ELb1ELb1ELb0EEENS1_21CollectiveEpilogueFwdINS6_IJSA_SC_SB_EEES9_SE_SG_Li384ELb0ELb1ELb1ELb0EEENS1_19SingleTileSchedulerILb0ELb1ELb1ELi192EEEEEEEEEvNT_6ParamsE)
        .other          _ZN7cutlass13device_kernelIN5flash11enable_sm90INS1_16FlashAttnFwdSm90INS1_25CollectiveMainloopFwdSm90ILi2EN4cute5tupleIJNS5_1CILi1EEES8_S8_EEENS6_IJNS7_ILi192EEENS7_ILi128EEENS7_ILi96EEEEEELi96ENS_6half_tEfNS_4arch4Sm90ELb0ELb1ELb0ELb0ELb1ELb0ELb0ELb0ELb1ELb1ELb1ELb0EEENS1_21CollectiveEpilogueFwdINS6_IJSA_SC_SB_EEES9_SE_SG_Li384ELb0ELb1ELb1ELb0EEENS1_19SingleTileSchedulerILb0ELb1ELb1ELi192EEEEEEEEEvNT_6ParamsE,@"STO_CUDA_ENTRY STV_DEFAULT"
_ZN7cutlass13device_kernelIN5flash11enable_sm90INS1_16FlashAttnFwdSm90INS1_25CollectiveMainloopFwdSm90ILi2EN4cute5tupleIJNS5_1CILi1EEES8_S8_EEENS6_IJNS7_ILi192EEENS7_ILi128EEENS7_ILi96EEEEEELi96ENS_6half_tEfNS_4arch4Sm90ELb0ELb1ELb0ELb0ELb1ELb0ELb0ELb0ELb1ELb1ELb1ELb0EEENS1_21CollectiveEpilogueFwdINS6_IJSA_SC_SB_EEES9_SE_SG_Li384ELb0ELb1ELb1ELb0EEENS1_19SingleTileSchedulerILb0ELb1ELb1ELi192EEEEEEEEEvNT_6ParamsE:
[----:B------:R-:W-:Y:S01]  /*0000*/  LDC R1, c[0x0][0x37c] ;  /* 0x0000df00ff017b82 */ /* 0x000fe20000000800 */
[----:B------:R-:W-:Y:S05]  /*0010*/  EXIT ;  /* 0x000000000000794d */ /* 0x000fea0003800000 */
.L_x_3:
        /* <DEDUP_REMOVED lines=14> */
.L_x_12:


//--------------------- .text._ZN7cutlass13device_kernelIN5flash11enable_sm90INS1_16FlashAttnFwdSm90INS1_25CollectiveMainloopFwdSm90ILi2EN4cute5tupleIJNS5_1CILi1EEES8_S8_EEENS6_IJNS7_ILi192EEENS7_ILi128EEENS7_ILi96EEEEEELi96ENS_6half_tEfNS_4arch4Sm90ELb0ELb1ELb0ELb1ELb1ELb0ELb0ELb0ELb1ELb1ELb1ELb0EEENS1_21CollectiveEpilogueFwdINS6_IJSA_SC_SB_EEES9_SE_SG_Li384ELb1ELb1ELb1ELb0EEENS1_36VarlenDynamicPersistentTileSchedulerILi192ELi128ELi384ELi128ELb1ELb1ELb1ELb1ELb0ELb1EEEEEEEEEvNT_6ParamsE --------------------------
	.section	.text._ZN7cutlass13device_kernelIN5flash11enable_sm90INS1_16FlashAttnFwdSm90INS1_25CollectiveMainloopFwdSm90ILi2EN4cute5tupleIJNS5_1CILi1EEES8_S8_EEENS6_IJNS7_ILi192EEENS7_ILi128EEENS7_ILi96EEEEEELi96ENS_6half_tEfNS_4arch4Sm90ELb0ELb1ELb0ELb1ELb1ELb0ELb0ELb0ELb1ELb1ELb1ELb0EEENS1_21CollectiveEpilogueFwdINS6_IJSA_SC_SB_EEES9_SE_SG_Li384ELb1ELb1ELb1ELb0EEENS1_36VarlenDynamicPersistentTileSchedulerILi192ELi128ELi384ELi128ELb1ELb1ELb1ELb1ELb0ELb1EEEEEEEEEvNT_6ParamsE,"ax",@progbits
	.align	128
.text._ZN7cutlass13device_kernelIN5flash11enable_sm90INS1_16FlashAttnFwdSm90INS1_25CollectiveMainloopFwdSm90ILi2EN4cute5tupleIJNS5_1CILi1EEES8_S8_EEENS6_IJNS7_ILi192EEENS7_ILi128EEENS7_ILi96EEEEEELi96ENS_6half_tEfNS_4arch4Sm90ELb0ELb1ELb0ELb1ELb1ELb0ELb0ELb0ELb1ELb1ELb1ELb0EEENS1_21CollectiveEpilogueFwdINS6_IJSA_SC_SB_EEES9_SE_SG_Li384ELb1ELb1ELb1ELb0EEENS1_36VarlenDynamicPersistentTileSchedulerILi192ELi128ELi384ELi128ELb1ELb1ELb1ELb1ELb0ELb1EEEEEEEEEvNT_6ParamsE:
        .type           _ZN7cutlass13device_kernelIN5flash11enable_sm90INS1_16FlashAttnFwdSm90INS1_25CollectiveMainloopFwdSm90ILi2EN4cute5tupleIJNS5_1CILi1EEES8_S8_EEENS6_IJNS7_ILi192EEENS7_ILi128EEENS7_ILi96EEEEEELi96ENS_6half_tEfNS_4arch4Sm90ELb0ELb1ELb0ELb1ELb1ELb0ELb0ELb0ELb1ELb1ELb1ELb0EEENS1_21CollectiveEpilogueFwdINS6_IJSA_SC_SB_EEES9_SE_SG_Li384ELb1ELb1ELb1ELb0EEENS1_36VarlenDynamicPersistentTileSchedulerILi192ELi128ELi384ELi128ELb1ELb1ELb1ELb1ELb0ELb1EEEEEEEEEvNT_6ParamsE,@function
        .size           _ZN7cutlass13device_kernelIN5flash11enable_sm90INS1_16FlashAttnFwdSm90INS1_25CollectiveMainloopFwdSm90ILi2EN4cute5tupleIJNS5_1CILi1EEES8_S8_EEENS6_IJNS7_ILi192EEENS7_ILi128EEENS7_ILi96EEEEEELi96ENS_6half_tEfNS_4arch4Sm90ELb0ELb1ELb0ELb1ELb1ELb0ELb0ELb0ELb1ELb1ELb1ELb0EEENS1_21CollectiveEpilogueFwdINS6_IJSA_SC_SB_EEES9_SE_SG_Li384ELb1ELb1ELb1ELb0EEENS1_36VarlenDynamicPersistentTileSchedulerILi192ELi128ELi384ELi128ELb1ELb1ELb1ELb1ELb0ELb1EEEEEEEEEvNT_6ParamsE,(.L_x_13 - _ZN7cutlass13device_kernelIN5flash11enable_sm90INS1_16FlashAttnFwdSm90INS1_25CollectiveMainloopFwdSm90ILi2EN4cute5tupleIJNS5_1CILi1EEES8_S8_EEENS6_IJNS7_ILi192EEENS7_ILi128EEENS7_ILi96EEEEEELi96ENS_6half_tEfNS_4arch4Sm90ELb0ELb1ELb0ELb1ELb1ELb0ELb0ELb0ELb1ELb1ELb1ELb0EEENS1_21CollectiveEpilogueFwdINS6_IJSA_SC_SB_EEES9_SE_SG_Li384ELb1ELb1ELb1ELb0EEENS1_36VarlenDynamicPersistentTileSchedulerILi192ELi128ELi384ELi128ELb1ELb1ELb1ELb1ELb0ELb1EEEEEEEEEvNT_6ParamsE)
        .other          _ZN7cutlass13device_kernelIN5flash11enable_sm90INS1_16FlashAttnFwdSm90INS1_25CollectiveMainloopFwdSm90ILi2EN4cute5tupleIJNS5_1CILi1EEES8_S8_EEENS6_IJNS7_ILi192EEENS7_ILi128EEENS7_ILi96EEEEEELi96ENS_6half_tEfNS_4arch4Sm90ELb0ELb1ELb0ELb1ELb1ELb0ELb0ELb0ELb1ELb1ELb1ELb0EEENS1_21CollectiveEpilogueFwdINS6_IJSA_SC_SB_EEES9_SE_SG_Li384ELb1ELb1ELb1ELb0EEENS1_36VarlenDynamicPersistentTileSchedulerILi192ELi128ELi384ELi128ELb1ELb1ELb1ELb1ELb0ELb1EEEEEEEEEvNT_6ParamsE,@"STO_CUDA_ENTRY STV_DEFAULT"
_ZN7cutlass13device_kernelIN5flash11enable_sm90INS1_16FlashAttnFwdSm90INS1_25CollectiveMainloopFwdSm90ILi2EN4cute5tupleIJNS5_1CILi1EEES8_S8_EEENS6_IJNS7_ILi192EEENS7_ILi128EEENS7_ILi96EEEEEELi96ENS_6half_tEfNS_4arch4Sm90ELb0ELb1ELb0ELb1ELb1ELb0ELb0ELb0ELb1ELb1ELb1ELb0EEENS1_21CollectiveEpilogueFwdINS6_IJSA_SC_SB_EEES9_SE_SG_Li384ELb1ELb1ELb1ELb0EEENS1_36VarlenDynamicPersistentTileSchedulerILi192ELi128ELi384ELi128ELb1ELb1ELb1ELb1ELb0ELb1EEEEEEEEEvNT_6ParamsE:
[----:B------:R-:W-:Y:S01]  /*0000*/  LDC R1, c[0x0][0x37c] ;  /* 0x0000df00ff017b82 */ /* 0x000fe20000000800 */
[----:B------:R-:W-:Y:S05]  /*0010*/  EXIT ;  /* 0x000000000000794d */ /* 0x000fea0003800000 */
.L_x_4:
        /* <DEDUP_REMOVED lines=14> */
.L_x_13:


//--------------------- .text._ZN7cutlass13device_kernelIN5flash11enable_sm90INS1_16FlashAttnFwdSm90INS1_25CollectiveMainloopFwdSm90ILi2EN4cute5tupleIJNS5_1CILi1EEES8_S8_EEENS6_IJNS7_ILi192EEENS7_ILi128EEENS7_ILi96EEEEEELi96ENS_6half_tEfNS_4arch4Sm90ELb0ELb1ELb0ELb1ELb1ELb1ELb0ELb0ELb1ELb1ELb1ELb0EEENS1_21CollectiveEpilogueFwdINS6_IJSA_SC_SB_EEES9_SE_SG_Li384ELb1ELb1ELb1ELb0EEENS1_36VarlenDynamicPersistentTileSchedulerILi192ELi128ELi384ELi128ELb1ELb1ELb1ELb1ELb0ELb1EEEEEEEEEvNT_6ParamsE --------------------------
	.section	.text._ZN7cutlass13device_kernelIN5flash11enable_sm90INS1_16FlashAttnFwdSm90INS1_25CollectiveMainloopFwdSm90ILi2EN4cute5tupleIJNS5_1CILi1EEES8_S8_EEENS6_IJNS7_ILi192EEENS7_ILi128EEENS7_ILi96EEEEEELi96ENS_6half_tEfNS_4arch4Sm90ELb0ELb1ELb0ELb1ELb1ELb1ELb0ELb0ELb1ELb1ELb1ELb0EEENS1_21CollectiveEpilogueFwdINS6_IJSA_SC_SB_EEES9_SE_SG_Li384ELb1ELb1ELb1ELb0EEENS1_36VarlenDynamicPersistentTileSchedulerILi192ELi128ELi384ELi128ELb1ELb1ELb1ELb1ELb0ELb1EEEEEEEEEvNT_6ParamsE,"ax",@progbits
	.align	128
.text._ZN7cutlass13device_kernelIN5flash11enable_sm90INS1_16FlashAttnFwdSm90INS1_25CollectiveMainloopFwdSm90ILi2EN4cute5tupleIJNS5_1CILi1EEES8_S8_EEENS6_IJNS7_ILi192EEENS7_ILi128EEENS7_ILi96EEEEEELi96ENS_6half_tEfNS_4arch4Sm90ELb0ELb1ELb0ELb1ELb1ELb1ELb0ELb0ELb1ELb1ELb1ELb0EEENS1_21CollectiveEpilogueFwdINS6_IJSA_SC_SB_EEES9_SE_SG_Li384ELb1ELb1ELb1ELb0EEENS1_36VarlenDynamicPersistentTileSchedulerILi192ELi128ELi384ELi128ELb1ELb1ELb1ELb1ELb0ELb1EEEEEEEEEvNT_6ParamsE:
        .type           _ZN7cutlass13device_kernelIN5flash11enable_sm90INS1_16FlashAttnFwdSm90INS1_25CollectiveMainloopFwdSm90ILi2EN4cute5tupleIJNS5_1CILi1EEES8_S8_EEENS6_IJNS7_ILi192EEENS7_ILi128EEENS7_ILi96EEEEEELi96ENS_6half_tEfNS_4arch4Sm90ELb0ELb1ELb0ELb1ELb1ELb1ELb0ELb0ELb1ELb1ELb1ELb0EEENS1_21CollectiveEpilogueFwdINS6_IJSA_SC_SB_EEES9_SE_SG_Li384ELb1ELb1ELb1ELb0EEENS1_36VarlenDynamicPersistentTileSchedulerILi192ELi128ELi384ELi128ELb1ELb1ELb1ELb1ELb0ELb1EEEEEEEEEvNT_6ParamsE,@function
        .size           _ZN7cutlass13device_kernelIN5flash11enable_sm90INS1_16FlashAttnFwdSm90INS1_25CollectiveMainloopFwdSm90ILi2EN4cute5tupleIJNS5_1CILi1EEES8_S8_EEENS6_IJNS7_ILi192EEENS7_ILi128EEENS7_ILi96EEEEEELi96ENS_6half_tEfNS_4arch4Sm90ELb0ELb1ELb0ELb1ELb1ELb1ELb0ELb0ELb1ELb1ELb1ELb0EEENS1_21CollectiveEpilogueFwdINS6_IJSA_SC_SB_EEES9_SE_SG_Li384ELb1ELb1ELb1ELb0EEENS1_36VarlenDynamicPersistentTileSchedulerILi192ELi128ELi384ELi128ELb1ELb1ELb1ELb1ELb0ELb1EEEEEEEEEvNT_6ParamsE,(.L_x_14 - _ZN7cutlass13device_kernelIN5flash11enable_sm90INS1_16FlashAttnFwdSm90INS1_25CollectiveMainloopFwdSm90ILi2EN4cute5tupleIJNS5_1CILi1EEES8_S8_EEENS6_IJNS7_ILi192EEENS7_ILi128EEENS7_ILi96EEEEEELi96ENS_6half_tEfNS_4arch4Sm90ELb0ELb1ELb0ELb1ELb1ELb1ELb0ELb0ELb1ELb1ELb1ELb0EEENS1_21CollectiveEpilogueFwdINS6_IJSA_SC_SB_EEES9_SE_SG_Li384ELb1ELb1ELb1ELb0EEENS1_36VarlenDynamicPersistentTileSchedulerILi192ELi128ELi384ELi128ELb1ELb1ELb1ELb1ELb0ELb1EEEEEEEEEvNT_6ParamsE)
        .other          _ZN7cutlass13device_kernelIN5flash11enable_sm90INS1_16FlashAttnFwdSm90INS1_25CollectiveMainloopFwdSm90ILi2EN4cute5tupleIJNS5_1CILi1EEES8_S8_EEENS6_IJNS7_ILi192EEENS7_ILi128EEENS7_ILi96EEEEEELi96ENS_6half_tEfNS_4arch4Sm90ELb0ELb1ELb0ELb1ELb1ELb1ELb0ELb0ELb1ELb1ELb1ELb0EEENS1_21CollectiveEpilogueFwdINS6_IJSA_SC_SB_EEES9_SE_SG_Li384ELb1ELb1ELb1ELb0EEENS1_36VarlenDynamicPersistentTileSchedulerILi192ELi128ELi384ELi128ELb1ELb1ELb1ELb1ELb0ELb1EEEEEEEEEvNT_6ParamsE,@"STO_CUDA_ENTRY STV_DEFAULT"
_ZN7cutlass13device_kernelIN5flash11enable_sm90INS1_16FlashAttnFwdSm90INS1_25CollectiveMainloopFwdSm90ILi2EN4cute5tupleIJNS5_1CILi1EEES8_S8_EEENS6_IJNS7_ILi192EEENS7_ILi128EEENS7_ILi96EEEEEELi96ENS_6half_tEfNS_4arch4Sm90ELb0ELb1ELb0ELb1ELb1ELb1ELb0ELb0ELb1ELb1ELb1ELb0EEENS1_21CollectiveEpilogueFwdINS6_IJSA_SC_SB_EEES9_SE_SG_Li384ELb1ELb1ELb1ELb0EEENS1_36VarlenDynamicPersistentTileSchedulerILi192ELi128ELi384ELi128ELb1ELb1ELb1ELb1ELb0ELb1EEEEEEEEEvNT_6ParamsE:
[----:B------:R-:W-:Y:S01]  /*0000*/  LDC R1, c[0x0][0x37c] ;  /* 0x0000df00ff017b82 */ /* 0x000fe20000000800 */
[----:B------:R-:W-:Y:S05]  /*0010*/  EXIT ;  /* 0x000000000000794d */ /* 0x000fea0003800000 */
.L_x_5:
        /* <DEDUP_REMOVED lines=14> */
.L_x_14:


//--------------------- .text._ZN7cutlass13device_kernelIN5flash11enable_sm90INS1_16FlashAttnFwdSm90INS1_25CollectiveMainloopFwdSm90ILi2EN4cute5tupleIJNS5_1CILi1EEES8_S8_EEENS6_IJNS7_ILi192EEENS7_ILi128EEENS7_ILi96EEEEEELi96ENS_6half_tEfNS_4arch4Sm90ELb1ELb0ELb0ELb0ELb1ELb0ELb0ELb0ELb1ELb1ELb1ELb0EEENS1_21CollectiveEpilogueFwdINS6_IJSA_SC_SB_EEES9_SE_SG_Li384ELb0ELb1ELb1ELb0EEENS1_19SingleTileSchedulerILb0ELb1ELb1ELi192EEEEEEEEEvNT_6ParamsE --------------------------
	.section	.text._ZN7cutlass13device_kernelIN5flash11enable_sm90INS1_16FlashAttnFwdSm90INS1_25CollectiveMainloopFwdSm90ILi2EN4cute5tupleIJNS5_1CILi1EEES8_S8_EEENS6_IJNS7_ILi192EEENS7_ILi128EEENS7_ILi96EEEEEELi96ENS_6half_tEfNS_4arch4Sm90ELb1ELb0ELb0ELb0ELb1ELb0ELb0ELb0ELb1ELb1ELb1ELb0EEENS1_21CollectiveEpilogueFwdINS6_IJSA_SC_SB_EEES9_SE_SG_Li384ELb0ELb1ELb1ELb0EEENS1_19SingleTileSchedulerILb0ELb1ELb1ELi192EEEEEEEEEvNT_6ParamsE,"ax",@progbits
	.align	128
.text._ZN7cutlass13device_kernelIN5flash11enable_sm90INS1_16FlashAttnFwdSm90INS1_25CollectiveMainloopFwdSm90ILi2EN4cute5tupleIJNS5_1CILi1EEES8_S8_EEENS6_IJNS7_ILi192EEENS7_ILi128EEENS7_ILi96EEEEEELi96ENS_6half_tEfNS_4arch4Sm90ELb1ELb0ELb0ELb0ELb1ELb0ELb0ELb0ELb1ELb1ELb1ELb0EEENS1_21CollectiveEpilogueFwdINS6_IJSA_SC_SB_EEES9_SE_SG_Li384ELb0ELb1ELb1ELb0EEENS1_19SingleTileSchedulerILb0ELb1ELb1ELi192EEEEEEEEEvNT_6ParamsE:
        .type           _ZN7cutlass13device_kernelIN5flash11enable_sm90INS1_16FlashAttnFwdSm90INS1_25CollectiveMainloopFwdSm90ILi2EN4cute5tupleIJNS5_1CILi1EEES8_S8_EEENS6_IJNS7_ILi192EEENS7_ILi128EEENS7_ILi96EEEEEELi96ENS_6half_tEfNS_4arch4Sm90ELb1ELb0ELb0ELb0ELb1ELb0ELb0ELb0ELb1ELb1ELb1ELb0EEENS1_21CollectiveEpilogueFwdINS6_IJSA_SC_SB_EEES9_SE_SG_Li384ELb0ELb1ELb1ELb0EEENS1_19SingleTileSchedulerILb0ELb1ELb1ELi192EEEEEEEEEvNT_6ParamsE,@function
        .size           _ZN7cutlass13device_kernelIN5flash11enable_sm90INS1_16FlashAttnFwdSm90INS1_25CollectiveMainloopFwdSm90ILi2EN4cute5tupleIJNS5_1CILi1EEES8_S8_EEENS6_IJNS7_ILi192EEENS7_ILi128EEENS7_ILi96EEEEEELi96ENS_6half_tEfNS_4arch4Sm90ELb1ELb0ELb0ELb0ELb1ELb0ELb0ELb0ELb1ELb1ELb1ELb0EEENS1_21CollectiveEpilogueFwdINS6_IJSA_SC_SB_EEES9_SE_SG_Li384ELb0ELb1ELb1ELb0EEENS1_19SingleTileSchedulerILb0ELb1ELb1ELi192EEEEEEEEEvNT_6ParamsE,(.L_x_15 - _ZN7cutlass13device_kernelIN5flash11enable_sm90INS1_16FlashAttnFwdSm90INS1_25CollectiveMainloopFwdSm90ILi2EN4cute5tupleIJNS5_1CILi1EEES8_S8_EEENS6_IJNS7_ILi192EEENS7_ILi128EEENS7_ILi96EEEEEELi96ENS_6half_tEfNS_4arch4Sm90ELb1ELb0ELb0ELb0ELb1ELb0ELb0ELb0ELb1ELb1ELb1ELb0EEENS1_21CollectiveEpilogueFwdINS6_IJSA_SC_SB_EEES9_SE_SG_Li384ELb0ELb1ELb1ELb0EEENS1_19SingleTileSchedulerILb0ELb1ELb1ELi192EEEEEEEEEvNT_6ParamsE)
        .other          _ZN7cutlass13device_kernelIN5flash11enable_sm90INS1_16FlashAttnFwdSm90INS1_25CollectiveMainloopFwdSm90ILi2EN4cute5tupleIJNS5_1CILi1EEES8_S8_EEENS6_IJNS7_ILi192EEENS7_ILi128EEENS7_ILi96EEEEEELi96ENS_6half_tEfNS_4arch4Sm90ELb1ELb0ELb0ELb0ELb1ELb0ELb0ELb0ELb1ELb1ELb1ELb0EEENS1_21CollectiveEpilogueFwdINS6_IJSA_SC_SB_EEES9_SE_SG_Li384ELb0ELb1ELb1ELb0EEENS1_19SingleTileSchedulerILb0ELb1ELb1ELi192EEEEEEEEEvNT_6ParamsE,@"STO_CUDA_ENTRY STV_DEFAULT"
_ZN7cutlass13device_kernelIN5flash11enable_sm90INS1_16FlashAttnFwdSm90INS1_25CollectiveMainloopFwdSm90ILi2EN4cute5tupleIJNS5_1CILi1EEES8_S8_EEENS6_IJNS7_ILi192EEENS7_ILi128EEENS7_ILi96EEEEEELi96ENS_6half_tEfNS_4arch4Sm90ELb1ELb0ELb0ELb0ELb1ELb0ELb0ELb0ELb1ELb1ELb1ELb0EEENS1_21CollectiveEpilogueFwdINS6_IJSA_SC_SB_EEES9_SE_SG_Li384ELb0ELb1ELb1ELb0EEENS1_19SingleTileSchedulerILb0ELb1ELb1ELi192EEEEEEEEEvNT_6ParamsE:
[----:B------:R-:W-:Y:S01]  /*0000*/  LDC R1, c[0x0][0x37c] ;  /* 0x0000df00ff017b82 */ /* 0x000fe20000000800 */
[----:B------:R-:W-:Y:S05]  /*0010*/  EXIT ;  /* 0x000000000000794d */ /* 0x000fea0003800000 */
.L_x_6:
        /* <DEDUP_REMOVED lines=14> */
.L_x_15:


//--------------------- .text._ZN7cutlass13device_kernelIN5flash11enable_sm90INS1_16FlashAttnFwdSm90INS1_25CollectiveMainloopFwdSm90ILi2EN4cute5tupleIJNS5_1CILi1EEES8_S8_EEENS6_IJNS7_ILi192EEENS7_ILi128EEENS7_ILi96EEEEEELi96ENS_6half_tEfNS_4arch4Sm90ELb1ELb0ELb0ELb1ELb1ELb0ELb0ELb0ELb1ELb1ELb1ELb0EEENS1_21CollectiveEpilogueFwdINS6_IJSA_SC_SB_EEES9_SE_SG_Li384ELb1ELb1ELb1ELb0EEENS1_36VarlenDynamicPersistentTileSchedulerILi192ELi128ELi384ELi128ELb1ELb1ELb1ELb1ELb1ELb1EEEEEEEEEvNT_6ParamsE --------------------------
	.section	.text._ZN7cutlass13device_kernelIN5flash11enable_sm90INS1_16FlashAttnFwdSm90INS1_25CollectiveMainloopFwdSm90ILi2EN4cute5tupleIJNS5_1CILi1EEES8_S8_EEENS6_IJNS7_ILi192EEENS7_ILi128EEENS7_ILi96EEEEEELi96ENS_6half_tEfNS_4arch4Sm90ELb1ELb0ELb0ELb1ELb1ELb0ELb0ELb0ELb1ELb1ELb1ELb0EEENS1_21CollectiveEpilogueFwdINS6_IJSA_SC_SB_EEES9_SE_SG_Li384ELb1ELb1ELb1ELb0EEENS1_36VarlenDynamicPersistentTileSchedulerILi192ELi128ELi384ELi128ELb1ELb1ELb1ELb1ELb1ELb1EEEEEEEEEvNT_6ParamsE,"ax",@progbits
	.align	128
.text._ZN7cutlass13device_kernelIN5flash11enable_sm90INS1_16FlashAttnFwdSm90INS1_25CollectiveMainloopFwdSm90ILi2EN4cute5tupleIJNS5_1CILi1EEES8_S8_EEENS6_IJNS7_ILi192EEENS7_ILi128EEENS7_ILi96EEEEEELi96ENS_6half_tEfNS_4arch4Sm90ELb1ELb0ELb0ELb1ELb1ELb0ELb0ELb0ELb1ELb1ELb1ELb0EEENS1_21CollectiveEpilogueFwdINS6_IJSA_SC_SB_EEES9_SE_SG_Li384ELb1ELb1ELb1ELb0EEENS1_36VarlenDynamicPersistentTileSchedulerILi192ELi128ELi384ELi128ELb1ELb1ELb1ELb1ELb1ELb1EEEEEEEEEvNT_6ParamsE:
        .type           _ZN7cutlass13device_kernelIN5flash11enable_sm90INS1_16FlashAttnFwdSm90INS1_25CollectiveMainloopFwdSm90ILi2EN4cute5tupleIJNS5_1CILi1EEES8_S8_EEENS6_IJNS7_ILi192EEENS7_ILi128EEENS7_ILi96EEEEEELi96ENS_6half_tEfNS_4arch4Sm90ELb1ELb0ELb0ELb1ELb1ELb0ELb0ELb0ELb1ELb1ELb1ELb0EEENS1_21CollectiveEpilogueFwdINS6_IJSA_SC_SB_EEES9_SE_SG_Li384ELb1ELb1ELb1ELb0EEENS1_36VarlenDynamicPersistentTileSchedulerILi192ELi128ELi384ELi128ELb1ELb1ELb1ELb1ELb1ELb1EEEEEEEEEvNT_6ParamsE,@function
        .size           _ZN7cutlass13device_kernelIN5flash11enable_sm90INS1_16FlashAttnFwdSm90INS1_25CollectiveMainloopFwdSm90ILi2EN4cute5tupleIJNS5_1CILi1EEES8_S8_EEENS6_IJNS7_ILi192EEENS7_ILi128EEENS7_ILi96EEEEEELi96ENS_6half_tEfNS_4arch4Sm90ELb1ELb0ELb0ELb1ELb1ELb0ELb0ELb0ELb1ELb1ELb1ELb0EEENS1_21CollectiveEpilogueFwdINS6_IJSA_SC_SB_EEES9_SE_SG_Li384ELb1ELb1ELb1ELb0EEENS1_36VarlenDynamicPersistentTileSchedulerILi192ELi128ELi384ELi128ELb1ELb1ELb1ELb1ELb1ELb1EEEEEEEEEvNT_6ParamsE,(.L_x_16 - _ZN7cutlass13device_kernelIN5flash11enable_sm90INS1_16FlashAttnFwdSm90INS1_25CollectiveMainloopFwdSm90ILi2EN4cute5tupleIJNS5_1CILi1EEES8_S8_EEENS6_IJNS7_ILi192EEENS7_ILi128EEENS7_ILi96EEEEEELi96ENS_6half_tEfNS_4arch4Sm90ELb1ELb0ELb0ELb1ELb1ELb0ELb0ELb0ELb1ELb1ELb1ELb0EEENS1_21CollectiveEpilogueFwdINS6_IJSA_SC_SB_EEES9_SE_SG_Li384ELb1ELb1ELb1ELb0EEENS1_36VarlenDynamicPersistentTileSchedulerILi192ELi128ELi384ELi128ELb1ELb1ELb1ELb1ELb1ELb1EEEEEEEEEvNT_6ParamsE)
        .other          _ZN7cutlass13device_kernelIN5flash11enable_sm90INS1_16FlashAttnFwdSm90INS1_25CollectiveMainloopFwdSm90ILi2EN4cute5tupleIJNS5_1CILi1EEES8_S8_EEENS6_IJNS7_ILi192EEENS7_ILi128EEENS7_ILi96EEEEEELi96ENS_6half_tEfNS_4arch4Sm90ELb1ELb0ELb0ELb1ELb1ELb0ELb0ELb0ELb1ELb1ELb1ELb0EEENS1_21CollectiveEpilogueFwdINS6_IJSA_SC_SB_EEES9_SE_SG_Li384ELb1ELb1ELb1ELb0EEENS1_36VarlenDynamicPersistentTileSchedulerILi192ELi128ELi384ELi128ELb1ELb1ELb1ELb1ELb1ELb1EEEEEEEEEvNT_6ParamsE,@"STO_CUDA_ENTRY STV_DEFAULT"
_ZN7cutlass13device_kernelIN5flash11enable_sm90INS1_16FlashAttnFwdSm90INS1_25CollectiveMainloopFwdSm90ILi2EN4cute5tupleIJNS5_1CILi1EEES8_S8_EEENS6_IJNS7_ILi192EEENS7_ILi128EEENS7_ILi96EEEEEELi96ENS_6half_tEfNS_4arch4Sm90ELb1ELb0ELb0ELb1ELb1ELb0ELb0ELb0ELb1ELb1ELb1ELb0EEENS1_21CollectiveEpilogueFwdINS6_IJSA_SC_SB_EEES9_SE_SG_Li384ELb1ELb1ELb1ELb0EEENS1_36VarlenDynamicPersistentTileSchedulerILi192ELi128ELi384ELi128ELb1ELb1ELb1ELb1ELb1ELb1EEEEEEEEEvNT_6ParamsE:
[----:B------:R-:W-:Y:S01]  /*0000*/  LDC R1, c[0x0][0x37c] ;  /* 0x0000df00ff017b82 */ /* 0x000fe20000000800 */
[----:B------:R-:W-:Y:S05]  /*0010*/  EXIT ;  /* 0x000000000000794d */ /* 0x000fea0003800000 */
.L_x_7:
        /* <DEDUP_REMOVED lines=14> */
.L_x_16:


//--------------------- .text._ZN7cutlass13device_kernelIN5flash11enable_sm90INS1_16FlashAttnFwdSm90INS1_25CollectiveMainloopFwdSm90ILi2EN4cute5tupleIJNS5_1CILi1EEES8_S8_EEENS6_IJNS7_ILi192EEENS7_ILi128EEENS7_ILi96EEEEEELi96ENS_6half_tEfNS_4arch4Sm90ELb1ELb0ELb0ELb1ELb1ELb1ELb0ELb0ELb1ELb1ELb1ELb0EEENS1_21CollectiveEpilogueFwdINS6_IJSA_SC_SB_EEES9_SE_SG_Li384ELb1ELb1ELb1ELb0EEENS1_36VarlenDynamicPersistentTileSchedulerILi192ELi128ELi384ELi128ELb1ELb1ELb1ELb1ELb1ELb1EEEEEEEEEvNT_6ParamsE --------------------------
	.section	.text._ZN7cutlass13device_kernelIN5flash11enable_sm90INS1_16FlashAttnFwdSm90INS1_25CollectiveMainloopFwdSm90ILi2EN4cute5tupleIJNS5_1CILi1EEES8_S8_EEENS6_IJNS7_ILi192EEENS7_ILi128EEENS7_ILi96EEEEEELi96ENS_6half_tEfNS_4arch4Sm90ELb1ELb0ELb0ELb1ELb1ELb1ELb0ELb0ELb1ELb1ELb1ELb0EEENS1_21CollectiveEpilogueFwdINS6_IJSA_SC_SB_EEES9_SE_SG_Li384ELb1ELb1ELb1ELb0EEENS1_36VarlenDynamicPersistentTileSchedulerILi192ELi128ELi384ELi128ELb1ELb1ELb1ELb1ELb1ELb1EEEEEEEEEvNT_6ParamsE,"ax",@progbits
	.align	128
.text._ZN7cutlass13device_kernelIN5flash11enable_sm90INS1_16FlashAttnFwdSm90INS1_25CollectiveMainloopFwdSm90ILi2EN4cute5tupleIJNS5_1CILi1EEES8_S8_EEENS6_IJNS7_ILi192EEENS7_ILi128EEENS7_ILi96EEEEEELi96ENS_6half_tEfNS_4arch4Sm90ELb1ELb0ELb0ELb1ELb1ELb1ELb0ELb0ELb1ELb1ELb1ELb0EEENS1_21CollectiveEpilogueFwdINS6_IJSA_SC_SB_EEES9_SE_SG_Li384ELb1ELb1ELb1ELb0EEENS1_36VarlenDynamicPersistentTileSchedulerILi192ELi128ELi384ELi128ELb1ELb1ELb1ELb1ELb1ELb1EEEEEEEEEvNT_6ParamsE:
        .type           _ZN7cutlass13device_kernelIN5flash11enable_sm90INS1_16FlashAttnFwdSm90INS1_25CollectiveMainloopFwdSm90ILi2EN4cute5tupleIJNS5_1CILi1EEES8_S8_EEENS6_IJNS7_ILi192EEENS7_ILi128EEENS7_ILi96EEEEEELi96ENS_6half_tEfNS_4arch4Sm90ELb1ELb0ELb0ELb1ELb1ELb1ELb0ELb0ELb1ELb1ELb1ELb0EEENS1_21CollectiveEpilogueFwdINS6_IJSA_SC_SB_EEES9_SE_SG_Li384ELb1ELb1ELb1ELb0EEENS1_36VarlenDynamicPersistentTileSchedulerILi192ELi128ELi384ELi128ELb1ELb1ELb1ELb1ELb1ELb1EEEEEEEEEvNT_6ParamsE,@function
        .size           _ZN7cutlass13device_kernelIN5flash11enable_sm90INS1_16FlashAttnFwdSm90INS1_25CollectiveMainloopFwdSm90ILi2EN4cute5tupleIJNS5_1CILi1EEES8_S8_EEENS6_IJNS7_ILi192EEENS7_ILi128EEENS7_ILi96EEEEEELi96ENS_6half_tEfNS_4arch4Sm90ELb1ELb0ELb0ELb1ELb1ELb1ELb0ELb0ELb1ELb1ELb1ELb0EEENS1_21CollectiveEpilogueFwdINS6_IJSA_SC_SB_EEES9_SE_SG_Li384ELb1ELb1ELb1ELb0EEENS1_36VarlenDynamicPersistentTileSchedulerILi192ELi128ELi384ELi128ELb1ELb1ELb1ELb1ELb1ELb1EEEEEEEEEvNT_6ParamsE,(.L_x_17 - _ZN7cutlass13device_kernelIN5flash11enable_sm90INS1_16FlashAttnFwdSm90INS1_25CollectiveMainloopFwdSm90ILi2EN4cute5tupleIJNS5_1CILi1EEES8_S8_EEENS6_IJNS7_ILi192EEENS7_ILi128EEENS7_ILi96EEEEEELi96ENS_6half_tEfNS_4arch4Sm90ELb1ELb0ELb0ELb1ELb1ELb1ELb0ELb0ELb1ELb1ELb1ELb0EEENS1_21CollectiveEpilogueFwdINS6_IJSA_SC_SB_EEES9_SE_SG_Li384ELb1ELb1ELb1ELb0EEENS1_36VarlenDynamicPersistentTileSchedulerILi192ELi128ELi384ELi128ELb1ELb1ELb1ELb1ELb1ELb1EEEEEEEEEvNT_6ParamsE)
        .other          _ZN7cutlass13device_kernelIN5flash11enable_sm90INS1_16FlashAttnFwdSm90INS1_25CollectiveMainloopFwdSm90ILi2EN4cute5tupleIJNS5_1CILi1EEES8_S8_EEENS6_IJNS7_ILi192EEENS7_ILi128EEENS7_ILi96EEEEEELi96ENS_6half_tEfNS_4arch4Sm90ELb1ELb0ELb0ELb1ELb1ELb1ELb0ELb0ELb1ELb1ELb1ELb0EEENS1_21CollectiveEpilogueFwdINS6_IJSA_SC_SB_EEES9_SE_SG_Li384ELb1ELb1ELb1ELb0EEENS1_36VarlenDynamicPersistentTileSchedulerILi192ELi128ELi384ELi128ELb1ELb1ELb1ELb1ELb1ELb1EEEEEEEEEvNT_6ParamsE,@"STO_CUDA_ENTRY STV_DEFAULT"
_ZN7cutlass13device_kernelIN5flash11enable_sm90INS1_16FlashAttnFwdSm90INS1_25CollectiveMainloopFwdSm90ILi2EN4cute5tupleIJNS5_1CILi1EEES8_S8_EEENS6_IJNS7_ILi192EEENS7_ILi128EEENS7_ILi96EEEEEELi96ENS_6half_tEfNS_4arch4Sm90ELb1ELb0ELb0ELb1ELb1ELb1ELb0ELb0ELb1ELb1ELb1ELb0EEENS1_21CollectiveEpilogueFwdINS6_IJSA_SC_SB_EEES9_SE_SG_Li384ELb1ELb1ELb1ELb0EEENS1_36VarlenDynamicPersistentTileSchedulerILi192ELi128ELi384ELi128ELb1ELb1ELb1ELb1ELb1ELb1EEEEEEEEEvNT_6ParamsE:
[----:B------:R-:W-:Y:S01]  /*0000*/  LDC R1, c[0x0][0x37c] ;  /* 0x0000df00ff017b82 */ /* 0x000fe20000000800 */
[----:B------:R-:W-:Y:S05]  /*0010*/  EXIT ;  /* 0x000000000000794d */ /* 0x000fea0003800000 */
.L_x_8:
        /* <DEDUP_REMOVED lines=14> */
.L_x_17:


//--------------------- .nv.shared.reserved.0     --------------------------
	.section	.nv.shared.reserved.0,"aw",@nobits
	.weak		__nv_reservedSMEM_offset_0_alias
	.size		__nv_reservedSMEM_offset_0_alias, 0, 64
	.other		__nv_reservedSMEM_offset_0_alias,@"STO_CUDA_RESERVED_SHARED STV_DEFAULT"
__nv_reservedSMEM_offset_0_alias:
	.zero		0
	.zero		64


//--------------------- .nv.global                --------------------------
	.section	.nv.global,"aw",@nobits
.nv.global:
	.type		_ZN77_INTERNAL_7e686fc0_41_flash_fwd_hdim96_fp16_paged_split_sm90_cu_ceb34e2a_39874cute1_E,@object
	.size		_ZN77_INTERNAL_7e686fc0_41_flash_fwd_hdim96_fp16_paged_split_sm90_cu_ceb34e2a_39874cute1_E,(_ZN77_INTERNAL_7e686fc0_41_flash_fwd_hdim96_fp16_paged_split_sm90_cu_ceb34e2a_39874cuda3std3__45__cpo6cbeginE - _ZN77_INTERNAL_7e686fc0_41_flash_fwd_hdim96_fp16_paged_split_sm90_cu_ceb34e2a_39874cute1_E)
_ZN77_INTERNAL_7e686fc0_41_flash_fwd_hdim96_fp16_paged_split_sm90_cu_ceb34e2a_39874cute1_E:
	.zero		1
	.type		_ZN77_INTERNAL_7e686fc0_41_flash_fwd_hdim96_fp16_paged_split_sm90_cu_ceb34e2a_39874cuda3std3__45__cpo6cbeginE,@object
	.size		_ZN77_INTERNAL_7e686fc0_41_flash_fwd_hdim96_fp16_paged_split_sm90_cu_ceb34e2a_39874cuda3std3__45__cpo6cbeginE,(_ZN77_INTERNAL_7e686fc0_41_flash_fwd_hdim96_fp16_paged_split_sm90_cu_ceb34e2a_39874cuda3std3__48in_placeE - _ZN77_INTERNAL_7e686fc0_41_flash_fwd_hdim96_fp16_paged_split_sm90_cu_ceb34e2a_39874cuda3std3__45__cpo6cbeginE)
_ZN77_INTERNAL_7e686fc0_41_flash_fwd_hdim96_fp16_paged_split_sm90_cu_ceb34e2a_39874cuda3std3__45__cpo6cbeginE:
	.zero		1
	.type		_ZN77_INTERNAL_7e686fc0_41_flash_fwd_hdim96_fp16_paged_split_sm90_cu_ceb34e2a_39874cuda3std3__48in_placeE,@object
	.size		_ZN77_INTERNAL_7e686fc0_41_flash_fwd_hdim96_fp16_paged_split_sm90_cu_ceb34e2a_39874cuda3std3__48in_placeE,(_ZN77_INTERNAL_7e686fc0_41_flash_fwd_hdim96_fp16_paged_split_sm90_cu_ceb34e2a_39874cuda3std6ranges3__45__cpo9iter_moveE - _ZN77_INTERNAL_7e686fc0_41_flash_fwd_hdim96_fp16_paged_split_sm90_cu_ceb34e2a_39874cuda3std3__48in_placeE)
_ZN77_INTERNAL_7e686fc0_41_flash_fwd_hdim96_fp16_paged_split_sm90_cu_ceb34e2a_39874cuda3std3__48in_placeE:
	.zero		1
	.type		_ZN77_INTERNAL_7e686fc0_41_flash_fwd_hdim96_fp16_paged_split_sm90_cu_ceb34e2a_39874cuda3std6ranges3__45__cpo9iter_moveE,@object
	.size		_ZN77_INTERNAL_7e686fc0_41_flash_fwd_hdim96_fp16_paged_split_sm90_cu_ceb34e2a_39874cuda3std6ranges3__45__cpo9iter_moveE,(_ZN77_INTERNAL_7e686fc0_41_flash_fwd_hdim96_fp16_paged_split_sm90_cu_ceb34e2a_39874cuda3std3__45__cpo5beginE - _ZN77_INTERNAL_7e686fc0_41_flash_fwd_hdim96_fp16_paged_split_sm90_cu_ceb34e2a_39874cuda3std6ranges3__45__cpo9iter_moveE)
_ZN77_INTERNAL_7e686fc0_41_flash_fwd_hdim96_fp16_paged_split_sm90_cu_ceb34e2a_39874cuda3std6ranges3__45__cpo9iter_moveE:
	.zero		1
	.type		_ZN77_INTERNAL_7e686fc0_41_flash_fwd_hdim96_fp16_paged_split_sm90_cu_ceb34e2a_39874cuda3std3__45__cpo5beginE,@object
	.size		_ZN77_INTERNAL_7e686fc0_41_flash_fwd_hdim96_fp16_paged_split_sm90_cu_ceb34e2a_39874cuda3std3__45__cpo5beginE,(_ZN77_INTERNAL_7e686fc0_41_flash_fwd_hdim96_fp16_paged_split_sm90_cu_ceb34e2a_39874cuda3std3__479_GLOBAL__N__7e686fc0_41_flash_fwd_hdim96_fp16_paged_split_sm90_cu_ceb34e2a_39876ignoreE - _ZN77_INTERNAL_7e686fc0_41_flash_fwd_hdim96_fp16_paged_split_sm90_cu_ceb34e2a_39874cuda3std3__45__cpo5beginE)
_ZN77_INTERNAL_7e686fc0_41_flash_fwd_hdim96_fp16_paged_split_sm90_cu_ceb34e2a_39874cuda3std3__45__cpo5beginE:
	.zero		1
	.type		_ZN77_INTERNAL_7e686fc0_41_flash_fwd_hdim96_fp16_paged_split_sm90_cu_ceb34e2a_39874cuda3std3__479_GLOBAL__N__7e686fc0_41_flash_fwd_hdim96_fp16_paged_split_sm90_cu_ceb34e2a_39876ignoreE,@object
	.size		_ZN77_INTERNAL_7e686fc0_41_flash_fwd_hdim96_fp16_paged_split_sm90_cu_ceb34e2a_39874cuda3std3__479_GLOBAL__N__7e686fc0_41_flash_fwd_hdim96_fp16_paged_split_sm90_cu_ceb34e2a_39876ignoreE,(_ZN77_INTERNAL_7e686fc0_41_flash_fwd_hdim96_fp16_paged_split_sm90_cu_ceb34e2a_39874cute7productE - _ZN77_INTERNAL_7e686fc0_41_flash_fwd_hdim96_fp16_paged_split_sm90_cu_ceb34e2a_39874cuda3std3__479_GLOBAL__N__7e686fc0_41_flash_fwd_hdim96_fp16_paged_split_sm90_cu_ceb34e2a_39876ignoreE)
_ZN77_INTERNAL_7e686fc0_41_flash_fwd_hdim96_fp16_paged_split_sm90_cu_ceb34e2a_39874cuda3std3__479_GLOBAL__N__7e686fc0_41_flash_fwd_hdim96_fp16_paged_split_sm90_cu_ceb34e2a_39876ignoreE:
	.zero		1
	.type		_ZN77_INTERNAL_7e686fc0_41_flash_fwd_hdim96_fp16_paged_split_sm90_cu_ceb34e2a_39874cute7productE,@object
	.size		_ZN77_INTERNAL_7e686fc0_41_flash_fwd_hdim96_fp16_paged_split_sm90_cu_ceb34e2a_39874cute7productE,(_ZN77_INTERNAL_7e686fc0_41_flash_fwd_hdim96_fp16_paged_split_sm90_cu_ceb34e2a_39874cuda3std3__45__cpo3endE - _ZN77_INTERNAL_7e686fc0_41_flash_fwd_hdim96_fp16_paged_split_sm90_cu_ceb34e2a_39874cute7productE)
_ZN77_INTERNAL_7e686fc0_41_flash_fwd_hdim96_fp16_paged_split_sm90_cu_ceb34e2a_39874cute7productE:
	.zero		1
	.type		_ZN77_INTERNAL_7e686fc0_41_flash_fwd_hdim96_fp16_paged_split_sm90_cu_ceb34e2a_39874cuda3std3__45__cpo3endE,@object
	.size		_ZN77_INTERNAL_7e686fc0_41_flash_fwd_hdim96_fp16_paged_split_sm90_cu_ceb34e2a_39874cuda3std3__45__cpo3endE,(_ZN77_INTERNAL_7e686fc0_41_flash_fwd_hdim96_fp16_paged_split_sm90_cu_ceb34e2a_39874cuda3std3__419piecewise_constructE - _ZN77_INTERNAL_7e686fc0_41_flash_fwd_hdim96_fp16_paged_split_sm90_cu_ceb34e2a_39874cuda3std3__45__cpo3endE)
_ZN77_INTERNAL_7e686fc0_41_flash_fwd_hdim96_fp16_paged_split_sm90_cu_ceb34e2a_39874cuda3std3__45__cpo3endE:
	.zero		1
	.type		_ZN77_INTERNAL_7e686fc0_41_flash_fwd_hdim96_fp16_paged_split_sm90_cu_ceb34e2a_39874cuda3std3__419piecewise_constructE,@object
	.size		_ZN77_INTERNAL_7e686fc0_41_flash_fwd_hdim96_fp16_paged_split_sm90_cu_ceb34e2a_39874cuda3std3__419piecewise_constructE,(_ZN77_INTERNAL_7e686fc0_41_flash_fwd_hdim96_fp16_paged_split_sm90_cu_ceb34e2a_39874cuda3std3__45__cpo4cendE - _ZN77_INTERNAL_7e686fc0_41_flash_fwd_hdim96_fp16_paged_split_sm90_cu_ceb34e2a_39874cuda3std3__419piecewise_constructE)
_ZN77_INTERNAL_7e686fc0_41_flash_fwd_hdim96_fp16_paged_split_sm90_cu_ceb34e2a_39874cuda3std3__419piecewise_constructE:
	.zero		1
	.type		_ZN77_INTERNAL_7e686fc0_41_flash_fwd_hdim96_fp16_paged_split_sm90_cu_ceb34e2a_39874cuda3std3__45__cpo4cendE,@object
	.size		_ZN77_INTERNAL_7e686fc0_41_flash_fwd_hdim96_fp16_paged_split_sm90_cu_ceb34e2a_39874cuda3std3__45__cpo4cendE,(_ZN77_INTERNAL_7e686fc0_41_flash_fwd_hdim96_fp16_paged_split_sm90_cu_ceb34e2a_39874cuda3std6ranges3__45__cpo4swapE - _ZN77_INTERNAL_7e686fc0_41_flash_fwd_hdim96_fp16_paged_split_sm90_cu_ceb34e2a_39874cuda3std3__45__cpo4cendE)
_ZN77_INTERNAL_7e686fc0_41_flash_fwd_hdim96_fp16_paged_split_sm90_cu_ceb34e2a_39874cuda3std3__45__cpo4cendE:
	.zero		1
	.type		_ZN77_INTERNAL_7e686fc0_41_flash_fwd_hdim96_fp16_paged_split_sm90_cu_ceb34e2a_39874cuda3std6ranges3__45__cpo4swapE,@object
	.size		_ZN77_INTERNAL_7e686fc0_41_flash_fwd_hdim96_fp16_paged_split_sm90_cu_ceb34e2a_39874cuda3std6ranges3__45__cpo4swapE,(.L_7 - _ZN77_INTERNAL_7e686fc0_41_flash_fwd_hdim96_fp16_paged_split_sm90_cu_ceb34e2a_39874cuda3std6ranges3__45__cpo4swapE)
_ZN77_INTERNAL_7e686fc0_41_flash_fwd_hdim96_fp16_paged_split_sm90_cu_ceb34e2a_39874cuda3std6ranges3__45__cpo4swapE:
	.zero		1
.L_7:


//--------------------- .nv.constant0._ZN7cutlass13device_kernelIN5flash11enable_sm90INS1_16FlashAttnFwdSm90INS1_25CollectiveMainloopFwdSm90ILi2EN4cute5tupleIJNS5_1CILi1EEES8_S8_EEENS6_IJNS7_ILi192EEENS7_ILi128EEENS7_ILi96EEEEEELi96ENS_6half_tEfNS_4arch4Sm90ELb0ELb0ELb0ELb0ELb1ELb0ELb0ELb0ELb1ELb1ELb1ELb0EEENS1_21CollectiveEpilogueFwdINS6_IJSA_SC_SB_EEES9_SE_SG_Li384ELb0ELb1ELb1ELb0EEENS1_19SingleTileSchedulerILb0ELb1ELb1ELi192EEEEEEEEEvNT_6ParamsE --------------------------
	.section	.nv.constant0._ZN7cutlass13device_kernelIN5flash11enable_sm90INS1_16FlashAttnFwdSm90INS1_25CollectiveMainloopFwdSm90ILi2EN4cute5tupleIJNS5_1CILi1EEES8_S8_EEENS6_IJNS7_ILi192EEENS7_ILi128EEENS7_ILi96EEEEEELi96ENS_6half_tEfNS_4arch4Sm90ELb0ELb0ELb0ELb0ELb1ELb0ELb0ELb0ELb1ELb1ELb1ELb0EEENS1_21CollectiveEpilogueFwdINS6_IJSA_SC_SB_EEES9_SE_SG_Li384ELb0ELb1ELb1ELb0EEENS1_19SingleTileSchedulerILb0ELb1ELb1ELi192EEEEEEEEEvNT_6ParamsE,"a",@progbits
	.sectionflags	@""
	.align	4
.nv.constant0._ZN7cutlass13device_kernelIN5flash11enable_sm90INS1_16FlashAttnFwdSm90INS1_25CollectiveMainloopFwdSm90ILi2EN4cute5tupleIJNS5_1CILi1EEES8_S8_EEENS6_IJNS7_ILi192EEENS7_ILi128EEENS7_ILi96EEEEEELi96ENS_6half_tEfNS_4arch4Sm90ELb0ELb0ELb0ELb0ELb1ELb0ELb0ELb0ELb1ELb1ELb1ELb0EEENS1_21CollectiveEpilogueFwdINS6_IJSA_SC_SB_EEES9_SE_SG_Li384ELb0ELb1ELb1ELb0EEENS1_19SingleTileSchedulerILb0ELb1ELb1ELi192EEEEEEEEEvNT_6ParamsE:
	.zero		3456


//--------------------- .nv.constant0._ZN7cutlass13device_kernelIN5flash11enable_sm90INS1_16FlashAttnFwdSm90INS1_25CollectiveMainloopFwdSm90ILi2EN4cute5tupleIJNS5_1CILi1EEES8_S8_EEENS6_IJNS7_ILi192EEENS7_ILi128EEENS7_ILi96EEEEEELi96ENS_6half_tEfNS_4arch4Sm90ELb0ELb0ELb0ELb1ELb1ELb0ELb0ELb0ELb1ELb1ELb1ELb0EEENS1_21CollectiveEpilogueFwdINS6_IJSA_SC_SB_EEES9_SE_SG_Li384ELb1ELb1ELb1ELb0EEENS1_36VarlenDynamicPersistentTileSchedulerILi192ELi128ELi384ELi128ELb1ELb1ELb1ELb0ELb1ELb1EEEEEEEEEvNT_6ParamsE --------------------------
	.section	.nv.constant0._ZN7cutlass13device_kernelIN5flash11enable_sm90INS1_16FlashAttnFwdSm90INS1_25CollectiveMainloopFwdSm90ILi2EN4cute5tupleIJNS5_1CILi1EEES8_S8_EEENS6_IJNS7_ILi192EEENS7_ILi128EEENS7_ILi96EEEEEELi96ENS_6half_tEfNS_4arch4Sm90ELb0ELb0ELb0ELb1ELb1ELb0ELb0ELb0ELb1ELb1ELb1ELb0EEENS1_21CollectiveEpilogueFwdINS6_IJSA_SC_SB_EEES9_SE_SG_Li384ELb1ELb1ELb1ELb0EEENS1_36VarlenDynamicPersistentTileSchedulerILi192ELi128ELi384ELi128ELb1ELb1ELb1ELb0ELb1ELb1EEEEEEEEEvNT_6ParamsE,"a",@progbits
	.sectionflags	@""
	.align	4
.nv.constant0._ZN7cutlass13device_kernelIN5flash11enable_sm90INS1_16FlashAttnFwdSm90INS1_25CollectiveMainloopFwdSm90ILi2EN4cute5tupleIJNS5_1CILi1EEES8_S8_EEENS6_IJNS7_ILi192EEENS7_ILi128EEENS7_ILi96EEEEEELi96ENS_6half_tEfNS_4arch4Sm90ELb0ELb0ELb0ELb1ELb1ELb0ELb0ELb0ELb1ELb1ELb1ELb0EEENS1_21CollectiveEpilogueFwdINS6_IJSA_SC_SB_EEES9_SE_SG_Li384ELb1ELb1ELb1ELb0EEENS1_36VarlenDynamicPersistentTileSchedulerILi192ELi128ELi384ELi128ELb1ELb1ELb1ELb0ELb1ELb1EEEEEEEEEvNT_6ParamsE:
	.zero		3584


//--------------------- .nv.constant0._ZN7cutlass13device_kernelIN5flash11enable_sm90INS1_16FlashAttnFwdSm90INS1_25CollectiveMainloopFwdSm90ILi2EN4cute5tupleIJNS5_1CILi1EEES8_S8_EEENS6_IJNS7_ILi192EEENS7_ILi128EEENS7_ILi96EEEEEELi96ENS_6half_tEfNS_4arch4Sm90ELb0ELb0ELb0ELb1ELb1ELb1ELb0ELb0ELb1ELb1ELb1ELb0EEENS1_21CollectiveEpilogueFwdINS6_IJSA_SC_SB_EEES9_SE_SG_Li384ELb1ELb1ELb1ELb0EEENS1_36VarlenDynamicPersistentTileSchedulerILi192ELi128ELi384ELi128ELb1ELb1ELb1ELb0ELb1ELb1EEEEEEEEEvNT_6ParamsE --------------------------
	.section	.nv.constant0._ZN7cutlass13device_kernelIN5flash11enable_sm90INS1_16FlashAttnFwdSm90INS1_25CollectiveMainloopFwdSm90ILi2EN4cute5tupleIJNS5_1CILi1EEES8_S8_EEENS6_IJNS7_ILi192EEENS7_ILi128EEENS7_ILi96EEEEEELi96ENS_6half_tEfNS_4arch4Sm90ELb0ELb0ELb0ELb1ELb1ELb1ELb0ELb0ELb1ELb1ELb1ELb0EEENS1_21CollectiveEpilogueFwdINS6_IJSA_SC_SB_EEES9_SE_SG_Li384ELb1ELb1ELb1ELb0EEENS1_36VarlenDynamicPersistentTileSchedulerILi192ELi128ELi384ELi128ELb1ELb1ELb1ELb0ELb1ELb1EEEEEEEEEvNT_6ParamsE,"a",@progbits
	.sectionflags	@""
	.align	4
.nv.constant0._ZN7cutlass13device_kernelIN5flash11enable_sm90INS1_16FlashAttnFwdSm90INS1_25CollectiveMainloopFwdSm90ILi2EN4cute5tupleIJNS5_1CILi1EEES8_S8_EEENS6_IJNS7_ILi192EEENS7_ILi128EEENS7_ILi96EEEEEELi96ENS_6half_tEfNS_4arch4Sm90ELb0ELb0ELb0ELb1ELb1ELb1ELb0ELb0ELb1ELb1ELb1ELb0EEENS1_21CollectiveEpilogueFwdINS6_IJSA_SC_SB_EEES9_SE_SG_Li384ELb1ELb1ELb1ELb0EEENS1_36VarlenDynamicPersistentTileSchedulerILi192ELi128ELi384ELi128ELb1ELb1ELb1ELb0ELb1ELb1EEEEEEEEEvNT_6ParamsE:
	.zero		3584


//--------------------- .nv.constant0._ZN7cutlass13device_kernelIN5flash11enable_sm90INS1_16FlashAttnFwdSm90INS1_25CollectiveMainloopFwdSm90ILi2EN4cute5tupleIJNS5_1CILi1EEES8_S8_EEENS6_IJNS7_ILi192EEENS7_ILi128EEENS7_ILi96EEEEEELi96ENS_6half_tEfNS_4arch4Sm90ELb0ELb1ELb0ELb0ELb1ELb0ELb0ELb0ELb1ELb1ELb1ELb0EEENS1_21CollectiveEpilogueFwdINS6_IJSA_SC_SB_EEES9_SE_SG_Li384ELb0ELb1ELb1ELb0EEENS1_19SingleTileSchedulerILb0ELb1ELb1ELi192EEEEEEEEEvNT_6ParamsE --------------------------
	.section	.nv.constant0._ZN7cutlass13device_kernelIN5flash11enable_sm90INS1_16FlashAttnFwdSm90INS1_25CollectiveMainloopFwdSm90ILi2EN4cute5tupleIJNS5_1CILi1EEES8_S8_EEENS6_IJNS7_ILi192EEENS7_ILi128EEENS7_ILi96EEEEEELi96ENS_6half_tEfNS_4arch4Sm90ELb0ELb1ELb0ELb0ELb1ELb0ELb0ELb0ELb1ELb1ELb1ELb0EEENS1_21CollectiveEpilogueFwdINS6_IJSA_SC_SB_EEES9_SE_SG_Li384ELb0ELb1ELb1ELb0EEENS1_19SingleTileSchedulerILb0ELb1ELb1ELi192EEEEEEEEEvNT_6ParamsE,"a",@progbits
	.sectionflags	@""
	.align	4
.nv.constant0._ZN7cutlass13device_kernelIN5flash11enable_sm90INS1_16FlashAttnFwdSm90INS1_25CollectiveMainloopFwdSm90ILi2EN4cute5tupleIJNS5_1CILi1EEES8_S8_EEENS6_IJNS7_ILi192EEENS7_ILi128EEENS7_ILi96EEEEEELi96ENS_6half_tEfNS_4arch4Sm90ELb0ELb1ELb0ELb0ELb1ELb0ELb0ELb0ELb1ELb1ELb1ELb0EEENS1_21CollectiveEpilogueFwdINS6_IJSA_SC_SB_EEES9_SE_SG_Li384ELb0ELb1ELb1ELb0EEENS1_19SingleTileSchedulerILb0ELb1ELb1ELi192EEEEEEEEEvNT_6ParamsE:
	.zero		3456


//--------------------- .nv.constant0._ZN7cutlass13device_kernelIN5flash11enable_sm90INS1_16FlashAttnFwdSm90INS1_25CollectiveMainloopFwdSm90ILi2EN4cute5tupleIJNS5_1CILi1EEES8_S8_EEENS6_IJNS7_ILi192EEENS7_ILi128EEENS7_ILi96EEEEEELi96ENS_6half_tEfNS_4arch4Sm90ELb0ELb1ELb0ELb1ELb1ELb0ELb0ELb0ELb1ELb1ELb1ELb0EEENS1_21CollectiveEpilogueFwdINS6_IJSA_SC_SB_EEES9_SE_SG_Li384ELb1ELb1ELb1ELb0EEENS1_36VarlenDynamicPersistentTileSchedulerILi192ELi128ELi384ELi128ELb1ELb1ELb1ELb1ELb0ELb1EEEEEEEEEvNT_6ParamsE --------------------------
	.section	.nv.constant0._ZN7cutlass13device_kernelIN5flash11enable_sm90INS1_16FlashAttnFwdSm90INS1_25CollectiveMainloopFwdSm90ILi2EN4cute5tupleIJNS5_1CILi1EEES8_S8_EEENS6_IJNS7_ILi192EEENS7_ILi128EEENS7_ILi96EEEEEELi96ENS_6half_tEfNS_4arch4Sm90ELb0ELb1ELb0ELb1ELb1ELb0ELb0ELb0ELb1ELb1ELb1ELb0EEENS1_21CollectiveEpilogueFwdINS6_IJSA_SC_SB_EEES9_SE_SG_Li384ELb1ELb1ELb1ELb0EEENS1_36VarlenDynamicPersistentTileSchedulerILi192ELi128ELi384ELi128ELb1ELb1ELb1ELb1ELb0ELb1EEEEEEEEEvNT_6ParamsE,"a",@progbits
	.sectionflags	@""
	.align	4
.nv.constant0._ZN7cutlass13device_kernelIN5flash11enable_sm90INS1_16FlashAttnFwdSm90INS1_25CollectiveMainloopFwdSm90ILi2EN4cute5tupleIJNS5_1CILi1EEES8_S8_EEENS6_IJNS7_ILi192EEENS7_ILi128EEENS7_ILi96EEEEEELi96ENS_6half_tEfNS_4arch4Sm90ELb0ELb1ELb0ELb1ELb1ELb0ELb0ELb0ELb1ELb1ELb1ELb0EEENS1_21CollectiveEpilogueFwdINS6_IJSA_SC_SB_EEES9_SE_SG_Li384ELb1ELb1ELb1ELb0EEENS1_36VarlenDynamicPersistentTileSchedulerILi192ELi128ELi384ELi128ELb1ELb1ELb1ELb1ELb0ELb1EEEEEEEEEvNT_6ParamsE:
	.zero		3584


//--------------------- .nv.constant0._ZN7cutlass13device_kernelIN5flash11enable_sm90INS1_16FlashAttnFwdSm90INS1_25CollectiveMainloopFwdSm90ILi2EN4cute5tupleIJNS5_1CILi1EEES8_S8_EEENS6_IJNS7_ILi192EEENS7_ILi128EEENS7_ILi96EEEEEELi96ENS_6half_tEfNS_4arch4Sm90ELb0ELb1ELb0ELb1ELb1ELb1ELb0ELb0ELb1ELb1ELb1ELb0EEENS1_21CollectiveEpilogueFwdINS6_IJSA_SC_SB_EEES9_SE_SG_Li384ELb1ELb1ELb1ELb0EEENS1_36VarlenDynamicPersistentTileSchedulerILi192ELi128ELi384ELi128ELb1ELb1ELb1ELb1ELb0ELb1EEEEEEEEEvNT_6ParamsE --------------------------
	.section	.nv.constant0._ZN7cutlass13device_kernelIN5flash11enable_sm90INS1_16FlashAttnFwdSm90INS1_25CollectiveMainloopFwdSm90ILi2EN4cute5tupleIJNS5_1CILi1EEES8_S8_EEENS6_IJNS7_ILi192EEENS7_ILi128EEENS7_ILi96EEEEEELi96ENS_6half_tEfNS_4arch4Sm90ELb0ELb1ELb0ELb1ELb1ELb1ELb0ELb0ELb1ELb1ELb1ELb0EEENS1_21CollectiveEpilogueFwdINS6_IJSA_SC_SB_EEES9_SE_SG_Li384ELb1ELb1ELb1ELb0EEENS1_36VarlenDynamicPersistentTileSchedulerILi192ELi128ELi384ELi128ELb1ELb1ELb1ELb1ELb0ELb1EEEEEEEEEvNT_6ParamsE,"a",@progbits
	.sectionflags	@""
	.align	4
.nv.constant0._ZN7cutlass13device_kernelIN5flash11enable_sm90INS1_16FlashAttnFwdSm90INS1_25CollectiveMainloopFwdSm90ILi2EN4cute5tupleIJNS5_1CILi1EEES8_S8_EEENS6_IJNS7_ILi192EEENS7_ILi128EEENS7_ILi96EEEEEELi96ENS_6half_tEfNS_4arch4Sm90ELb0ELb1ELb0ELb1ELb1ELb1ELb0ELb0ELb1ELb1ELb1ELb0EEENS1_21CollectiveEpilogueFwdINS6_IJSA_SC_SB_EEES9_SE_SG_Li384ELb1ELb1ELb1ELb0EEENS1_36VarlenDynamicPersistentTileSchedulerILi192ELi128ELi384ELi128ELb1ELb1ELb1ELb1ELb0ELb1EEEEEEEEEvNT_6ParamsE:
	.zero		3584


//--------------------- .nv.constant0._ZN7cutlass13device_kernelIN5flash11enable_sm90INS1_16FlashAttnFwdSm90INS1_25CollectiveMainloopFwdSm90ILi2EN4cute5tupleIJNS5_1CILi1EEES8_S8_EEENS6_IJNS7_ILi192EEENS7_ILi128EEENS7_ILi96EEEEEELi96ENS_6half_tEfNS_4arch4Sm90ELb1ELb0ELb0ELb0ELb1ELb0ELb0ELb0ELb1ELb1ELb1ELb0EEENS1_21CollectiveEpilogueFwdINS6_IJSA_SC_SB_EEES9_SE_SG_Li384ELb0ELb1ELb1ELb0EEENS1_19SingleTileSchedulerILb0ELb1ELb1ELi192EEEEEEEEEvNT_6ParamsE --------------------------
	.section	.nv.constant0._ZN7cutlass13device_kernelIN5flash11enable_sm90INS1_16FlashAttnFwdSm90INS1_25CollectiveMainloopFwdSm90ILi2EN4cute5tupleIJNS5_1CILi1EEES8_S8_EEENS6_IJNS7_ILi192EEENS7_ILi128EEENS7_ILi96EEEEEELi96ENS_6half_tEfNS_4arch4Sm90ELb1ELb0ELb0ELb0ELb1ELb0ELb0ELb0ELb1ELb1ELb1ELb0EEENS1_21CollectiveEpilogueFwdINS6_IJSA_SC_SB_EEES9_SE_SG_Li384ELb0ELb1ELb1ELb0EEENS1_19SingleTileSchedulerILb0ELb1ELb1ELi192EEEEEEEEEvNT_6ParamsE,"a",@progbits
	.sectionflags	@""
	.align	4
.nv.constant0._ZN7cutlass13device_kernelIN5flash11enable_sm90INS1_16FlashAttnFwdSm90INS1_25CollectiveMainloopFwdSm90ILi2EN4cute5tupleIJNS5_1CILi1EEES8_S8_EEENS6_IJNS7_ILi192EEENS7_ILi128EEENS7_ILi96EEEEEELi96ENS_6half_tEfNS_4arch4Sm90ELb1ELb0ELb0ELb0ELb1ELb0ELb0ELb0ELb1ELb1ELb1ELb0EEENS1_21CollectiveEpilogueFwdINS6_IJSA_SC_SB_EEES9_SE_SG_Li384ELb0ELb1ELb1ELb0EEENS1_19SingleTileSchedulerILb0ELb1ELb1ELi192EEEEEEEEEvNT_6ParamsE:
	.zero		3456


//--------------------- .nv.constant0._ZN7cutlass13device_kernelIN5flash11enable_sm90INS1_16FlashAttnFwdSm90INS1_25CollectiveMainloopFwdSm90ILi2EN4cute5tupleIJNS5_1CILi1EEES8_S8_EEENS6_IJNS7_ILi192EEENS7_ILi128EEENS7_ILi96EEEEEELi96ENS_6half_tEfNS_4arch4Sm90ELb1ELb0ELb0ELb1ELb1ELb0ELb0ELb0ELb1ELb1ELb1ELb0EEENS1_21CollectiveEpilogueFwdINS6_IJSA_SC_SB_EEES9_SE_SG_Li384ELb1ELb1ELb1ELb0EEENS1_36VarlenDynamicPersistentTileSchedulerILi192ELi128ELi384ELi128ELb1ELb1ELb1ELb1ELb1ELb1EEEEEEEEEvNT_6ParamsE --------------------------
	.section	.nv.constant0._ZN7cutlass13device_kernelIN5flash11enable_sm90INS1_16FlashAttnFwdSm90INS1_25CollectiveMainloopFwdSm90ILi2EN4cute5tupleIJNS5_1CILi1EEES8_S8_EEENS6_IJNS7_ILi192EEENS7_ILi128EEENS7_ILi96EEEEEELi96ENS_6half_tEfNS_4arch4Sm90ELb1ELb0ELb0ELb1ELb1ELb0ELb0ELb0ELb1ELb1ELb1ELb0EEENS1_21CollectiveEpilogueFwdINS6_IJSA_SC_SB_EEES9_SE_SG_Li384ELb1ELb1ELb1ELb0EEENS1_36VarlenDynamicPersistentTileSchedulerILi192ELi128ELi384ELi128ELb1ELb1ELb1ELb1ELb1ELb1EEEEEEEEEvNT_6ParamsE,"a",@progbits
	.sectionflags	@""
	.align	4
.nv.constant0._ZN7cutlass13device_kernelIN5flash11enable_sm90INS1_16FlashAttnFwdSm90INS1_25CollectiveMainloopFwdSm90ILi2EN4cute5tupleIJNS5_1CILi1EEES8_S8_EEENS6_IJNS7_ILi192EEENS7_ILi128EEENS7_ILi96EEEEEELi96ENS_6half_tEfNS_4arch4Sm90ELb1ELb0ELb0ELb1ELb1ELb0ELb0ELb0ELb1ELb1ELb1ELb0EEENS1_21CollectiveEpilogueFwdINS6_IJSA_SC_SB_EEES9_SE_SG_Li384ELb1ELb1ELb1ELb0EEENS1_36VarlenDynamicPersistentTileSchedulerILi192ELi128ELi384ELi128ELb1ELb1ELb1ELb1ELb1ELb1EEEEEEEEEvNT_6ParamsE:
	.zero		3584


//--------------------- .nv.constant0._ZN7cutlass13device_kernelIN5flash11enable_sm90INS1_16FlashAttnFwdSm90INS1_25CollectiveMainloopFwdSm90ILi2EN4cute5tupleIJNS5_1CILi1EEES8_S8_EEENS6_IJNS7_ILi192EEENS7_ILi128EEENS7_ILi96EEEEEELi96ENS_6half_tEfNS_4arch4Sm90ELb1ELb0ELb0ELb1ELb1ELb1ELb0ELb0ELb1ELb1ELb1ELb0EEENS1_21CollectiveEpilogueFwdINS6_IJSA_SC_SB_EEES9_SE_SG_Li384ELb1ELb1ELb1ELb0EEENS1_36VarlenDynamicPersistentTileSchedulerILi192ELi128ELi384ELi128ELb1ELb1ELb1ELb1ELb1ELb1EEEEEEEEEvNT_6ParamsE --------------------------
	.section	.nv.constant0._ZN7cutlass13device_kernelIN5flash11enable_sm90INS1_16FlashAttnFwdSm90INS1_25CollectiveMainloopFwdSm90ILi2EN4cute5tupleIJNS5_1CILi1EEES8_S8_EEENS6_IJNS7_ILi192EEENS7_ILi128EEENS7_ILi96EEEEEELi96ENS_6half_tEfNS_4arch4Sm90ELb1ELb0ELb0ELb1ELb1ELb1ELb0ELb0ELb1ELb1ELb1ELb0EEENS1_21CollectiveEpilogueFwdINS6_IJSA_SC_SB_EEES9_SE_SG_Li384ELb1ELb1ELb1ELb0EEENS1_36VarlenDynamicPersistentTileSchedulerILi192ELi128ELi384ELi128ELb1ELb1ELb1ELb1ELb1ELb1EEEEEEEEEvNT_6ParamsE,"a",@progbits
	.sectionflags	@""
	.align	4
.nv.constant0._ZN7cutlass13device_kernelIN5flash11enable_sm90INS1_16FlashAttnFwdSm90INS1_25CollectiveMainloopFwdSm90ILi2EN4cute5tupleIJNS5_1CILi1EEES8_S8_EEENS6_IJNS7_ILi192EEENS7_ILi128EEENS7_ILi96EEEEEELi96ENS_6half_tEfNS_4arch4Sm90ELb1ELb0ELb0ELb1ELb1ELb1ELb0ELb0ELb1ELb1ELb1ELb0EEENS1_21CollectiveEpilogueFwdINS6_IJSA_SC_SB_EEES9_SE_SG_Li384ELb1ELb1ELb1ELb0EEENS1_36VarlenDynamicPersistentTileSchedulerILi192ELi128ELi384ELi128ELb1ELb1ELb1ELb1ELb1ELb1EEEEEEEEEvNT_6ParamsE:
	.zero		3584


//--------------------- SYMBOLS --------------------------

	.type		.nv.reservedSmem.offset0,@object
	.size		.nv.reservedSmem.offset0,0x4
